//
// Generated by NVIDIA NVVM Compiler
//
// Compiler Build ID: CL-36424714
// Cuda compilation tools, release 13.0, V13.0.88
// Based on NVVM 20.0.0
//

.version 9.0
.target sm_100
.address_size 64

	// .globl	_Z12LRNFillScaleiPKfiiiiifPf

.visible .entry _Z12LRNFillScaleiPKfiiiiifPf(
	.param .u32 _Z12LRNFillScaleiPKfiiiiifPf_param_0,
	.param .u64 .ptr .align 1 _Z12LRNFillScaleiPKfiiiiifPf_param_1,
	.param .u32 _Z12LRNFillScaleiPKfiiiiifPf_param_2,
	.param .u32 _Z12LRNFillScaleiPKfiiiiifPf_param_3,
	.param .u32 _Z12LRNFillScaleiPKfiiiiifPf_param_4,
	.param .u32 _Z12LRNFillScaleiPKfiiiiifPf_param_5,
	.param .u32 _Z12LRNFillScaleiPKfiiiiifPf_param_6,
	.param .f32 _Z12LRNFillScaleiPKfiiiiifPf_param_7,
	.param .u64 .ptr .align 1 _Z12LRNFillScaleiPKfiiiiifPf_param_8
)
{
	.reg .pred 	%p<38>;
	.reg .b32 	%r<209>;
	.reg .b32 	%f<325>;
	.reg .b64 	%rd<186>;

	ld.param.u32 	%r97, [_Z12LRNFillScaleiPKfiiiiifPf_param_0];
	ld.param.u64 	%rd3, [_Z12LRNFillScaleiPKfiiiiifPf_param_1];
	ld.param.u32 	%r93, [_Z12LRNFillScaleiPKfiiiiifPf_param_3];
	ld.param.u32 	%r94, [_Z12LRNFillScaleiPKfiiiiifPf_param_4];
	ld.param.u32 	%r95, [_Z12LRNFillScaleiPKfiiiiifPf_param_5];
	ld.param.u32 	%r96, [_Z12LRNFillScaleiPKfiiiiifPf_param_6];
	ld.param.f32 	%f45, [_Z12LRNFillScaleiPKfiiiiifPf_param_7];
	ld.param.u64 	%rd4, [_Z12LRNFillScaleiPKfiiiiifPf_param_8];
	mov.u32 	%r98, %tid.x;
	mov.u32 	%r99, %ctaid.x;
	mov.u32 	%r100, %ntid.x;
	mad.lo.s32 	%r1, %r99, %r100, %r98;
	setp.ge.s32 	%p1, %r1, %r97;
	@%p1 bra 	$L__BB0_50;
	cvta.to.global.u64 	%rd5, %rd3;
	cvta.to.global.u64 	%rd6, %rd4;
	div.s32 	%r102, %r1, %r95;
	mul.lo.s32 	%r103, %r102, %r95;
	sub.s32 	%r104, %r1, %r103;
	div.s32 	%r105, %r102, %r94;
	mul.lo.s32 	%r106, %r105, %r94;
	sub.s32 	%r107, %r102, %r106;
	mul.lo.s32 	%r108, %r94, %r93;
	mad.lo.s32 	%r109, %r108, %r105, %r107;
	mad.lo.s32 	%r110, %r109, %r95, %r104;
	mul.lo.s32 	%r2, %r95, %r94;
	mul.wide.s32 	%rd7, %r110, 4;
	add.s64 	%rd1, %rd5, %rd7;
	add.s64 	%rd2, %rd6, %rd7;
	add.s32 	%r111, %r96, -1;
	shr.u32 	%r112, %r111, 31;
	add.s32 	%r113, %r111, %r112;
	shr.s32 	%r114, %r113, 1;
	neg.s32 	%r3, %r114;
	sub.s32 	%r4, %r111, %r114;
	setp.lt.s32 	%p2, %r4, 1;
	mov.f32 	%f303, 0f00000000;
	mov.b32 	%r188, 0;
	@%p2 bra 	$L__BB0_14;
	add.s32 	%r116, %r96, %r3;
	add.s32 	%r117, %r116, -2;
	and.b32  	%r5, %r4, 15;
	setp.lt.u32 	%p3, %r117, 15;
	mov.b32 	%r177, 0;
	mov.f32 	%f303, 0f00000000;
	@%p3 bra 	$L__BB0_5;
	and.b32  	%r177, %r4, 2147483632;
	neg.s32 	%r184, %r177;
	shl.b32 	%r8, %r2, 4;
	mov.f32 	%f303, 0f00000000;
	mov.b32 	%r183, 0;
	mul.wide.s32 	%rd10, %r2, 4;
$L__BB0_4:
	.pragma "nounroll";
	mul.wide.s32 	%rd8, %r183, 4;
	add.s64 	%rd9, %rd1, %rd8;
	ld.global.f32 	%f50, [%rd9];
	fma.rn.f32 	%f51, %f50, %f50, %f303;
	add.s64 	%rd11, %rd9, %rd10;
	ld.global.f32 	%f52, [%rd11];
	fma.rn.f32 	%f53, %f52, %f52, %f51;
	add.s64 	%rd12, %rd11, %rd10;
	ld.global.f32 	%f54, [%rd12];
	fma.rn.f32 	%f55, %f54, %f54, %f53;
	add.s64 	%rd13, %rd12, %rd10;
	ld.global.f32 	%f56, [%rd13];
	fma.rn.f32 	%f57, %f56, %f56, %f55;
	add.s64 	%rd14, %rd13, %rd10;
	ld.global.f32 	%f58, [%rd14];
	fma.rn.f32 	%f59, %f58, %f58, %f57;
	add.s64 	%rd15, %rd14, %rd10;
	ld.global.f32 	%f60, [%rd15];
	fma.rn.f32 	%f61, %f60, %f60, %f59;
	add.s64 	%rd16, %rd15, %rd10;
	ld.global.f32 	%f62, [%rd16];
	fma.rn.f32 	%f63, %f62, %f62, %f61;
	add.s64 	%rd17, %rd16, %rd10;
	ld.global.f32 	%f64, [%rd17];
	fma.rn.f32 	%f65, %f64, %f64, %f63;
	add.s64 	%rd18, %rd17, %rd10;
	ld.global.f32 	%f66, [%rd18];
	fma.rn.f32 	%f67, %f66, %f66, %f65;
	add.s64 	%rd19, %rd18, %rd10;
	ld.global.f32 	%f68, [%rd19];
	fma.rn.f32 	%f69, %f68, %f68, %f67;
	add.s64 	%rd20, %rd19, %rd10;
	ld.global.f32 	%f70, [%rd20];
	fma.rn.f32 	%f71, %f70, %f70, %f69;
	add.s64 	%rd21, %rd20, %rd10;
	ld.global.f32 	%f72, [%rd21];
	fma.rn.f32 	%f73, %f72, %f72, %f71;
	add.s64 	%rd22, %rd21, %rd10;
	ld.global.f32 	%f74, [%rd22];
	fma.rn.f32 	%f75, %f74, %f74, %f73;
	add.s64 	%rd23, %rd22, %rd10;
	ld.global.f32 	%f76, [%rd23];
	fma.rn.f32 	%f77, %f76, %f76, %f75;
	add.s64 	%rd24, %rd23, %rd10;
	ld.global.f32 	%f78, [%rd24];
	fma.rn.f32 	%f79, %f78, %f78, %f77;
	add.s64 	%rd25, %rd24, %rd10;
	ld.global.f32 	%f80, [%rd25];
	fma.rn.f32 	%f303, %f80, %f80, %f79;
	add.s32 	%r184, %r184, 16;
	add.s32 	%r183, %r183, %r8;
	setp.eq.s32 	%p4, %r184, 0;
	@%p4 bra 	$L__BB0_5;
	bra.uni 	$L__BB0_4;
$L__BB0_5:
	setp.eq.s32 	%p5, %r5, 0;
	mov.u32 	%r188, %r4;
	@%p5 bra 	$L__BB0_14;
	and.b32  	%r10, %r4, 7;
	setp.lt.u32 	%p6, %r5, 8;
	@%p6 bra 	$L__BB0_8;
	mul.lo.s32 	%r119, %r177, %r2;
	mul.wide.s32 	%rd26, %r119, 4;
	add.s64 	%rd27, %rd1, %rd26;
	ld.global.f32 	%f82, [%rd27];
	fma.rn.f32 	%f83, %f82, %f82, %f303;
	mul.wide.s32 	%rd28, %r2, 4;
	add.s64 	%rd29, %rd27, %rd28;
	ld.global.f32 	%f84, [%rd29];
	fma.rn.f32 	%f85, %f84, %f84, %f83;
	add.s64 	%rd30, %rd29, %rd28;
	ld.global.f32 	%f86, [%rd30];
	fma.rn.f32 	%f87, %f86, %f86, %f85;
	add.s64 	%rd31, %rd30, %rd28;
	ld.global.f32 	%f88, [%rd31];
	fma.rn.f32 	%f89, %f88, %f88, %f87;
	add.s64 	%rd32, %rd31, %rd28;
	ld.global.f32 	%f90, [%rd32];
	fma.rn.f32 	%f91, %f90, %f90, %f89;
	add.s64 	%rd33, %rd32, %rd28;
	ld.global.f32 	%f92, [%rd33];
	fma.rn.f32 	%f93, %f92, %f92, %f91;
	add.s64 	%rd34, %rd33, %rd28;
	ld.global.f32 	%f94, [%rd34];
	fma.rn.f32 	%f95, %f94, %f94, %f93;
	add.s64 	%rd35, %rd34, %rd28;
	ld.global.f32 	%f96, [%rd35];
	fma.rn.f32 	%f303, %f96, %f96, %f95;
	add.s32 	%r177, %r177, 8;
$L__BB0_8:
	setp.eq.s32 	%p7, %r10, 0;
	mov.u32 	%r188, %r4;
	@%p7 bra 	$L__BB0_14;
	and.b32  	%r13, %r4, 3;
	setp.lt.u32 	%p8, %r10, 4;
	@%p8 bra 	$L__BB0_11;
	mul.lo.s32 	%r120, %r177, %r2;
	mul.wide.s32 	%rd36, %r120, 4;
	add.s64 	%rd37, %rd1, %rd36;
	ld.global.f32 	%f98, [%rd37];
	fma.rn.f32 	%f99, %f98, %f98, %f303;
	mul.wide.s32 	%rd38, %r2, 4;
	add.s64 	%rd39, %rd37, %rd38;
	ld.global.f32 	%f100, [%rd39];
	fma.rn.f32 	%f101, %f100, %f100, %f99;
	add.s64 	%rd40, %rd39, %rd38;
	ld.global.f32 	%f102, [%rd40];
	fma.rn.f32 	%f103, %f102, %f102, %f101;
	add.s64 	%rd41, %rd40, %rd38;
	ld.global.f32 	%f104, [%rd41];
	fma.rn.f32 	%f303, %f104, %f104, %f103;
	add.s32 	%r177, %r177, 4;
$L__BB0_11:
	setp.eq.s32 	%p9, %r13, 0;
	mov.u32 	%r188, %r4;
	@%p9 bra 	$L__BB0_14;
	mul.lo.s32 	%r121, %r177, %r95;
	mul.lo.s32 	%r181, %r121, %r94;
	neg.s32 	%r180, %r13;
$L__BB0_13:
	.pragma "nounroll";
	mul.wide.s32 	%rd42, %r181, 4;
	add.s64 	%rd43, %rd1, %rd42;
	ld.global.f32 	%f105, [%rd43];
	fma.rn.f32 	%f303, %f105, %f105, %f303;
	add.s32 	%r181, %r181, %r2;
	add.s32 	%r180, %r180, 1;
	setp.ne.s32 	%p10, %r180, 0;
	mov.u32 	%r188, %r4;
	@%p10 bra 	$L__BB0_13;
$L__BB0_14:
	setp.ge.s32 	%p11, %r188, %r96;
	@%p11 bra 	$L__BB0_26;
	sub.s32 	%r23, %r96, %r188;
	and.b32  	%r24, %r23, 7;
	sub.s32 	%r122, %r188, %r96;
	setp.gt.u32 	%p12, %r122, -8;
	mov.u32 	%r192, %r188;
	@%p12 bra 	$L__BB0_18;
	sub.s32 	%r123, %r188, %r3;
	sub.s32 	%r124, %r123, %r96;
	mad.lo.s32 	%r191, %r2, %r124, %r2;
	shl.b32 	%r26, %r2, 3;
	mul.lo.s32 	%r125, %r188, %r95;
	mul.lo.s32 	%r190, %r125, %r94;
	and.b32  	%r126, %r23, -8;
	neg.s32 	%r189, %r126;
	mul.wide.s32 	%rd48, %r2, 4;
	mov.u32 	%r192, %r188;
$L__BB0_17:
	.pragma "nounroll";
	mul.wide.s32 	%rd44, %r190, 4;
	add.s64 	%rd45, %rd1, %rd44;
	ld.global.f32 	%f107, [%rd45];
	fma.rn.f32 	%f108, %f107, %f107, %f303;
	fma.rn.f32 	%f109, %f45, %f108, 0f3F800000;
	mul.wide.s32 	%rd46, %r191, 4;
	add.s64 	%rd47, %rd2, %rd46;
	st.global.f32 	[%rd47], %f109;
	add.s64 	%rd49, %rd45, %rd48;
	ld.global.f32 	%f110, [%rd49];
	fma.rn.f32 	%f111, %f110, %f110, %f108;
	fma.rn.f32 	%f112, %f45, %f111, 0f3F800000;
	add.s64 	%rd50, %rd47, %rd48;
	st.global.f32 	[%rd50], %f112;
	add.s64 	%rd51, %rd49, %rd48;
	ld.global.f32 	%f113, [%rd51];
	fma.rn.f32 	%f114, %f113, %f113, %f111;
	fma.rn.f32 	%f115, %f45, %f114, 0f3F800000;
	add.s64 	%rd52, %rd50, %rd48;
	st.global.f32 	[%rd52], %f115;
	add.s64 	%rd53, %rd51, %rd48;
	ld.global.f32 	%f116, [%rd53];
	fma.rn.f32 	%f117, %f116, %f116, %f114;
	fma.rn.f32 	%f118, %f45, %f117, 0f3F800000;
	add.s64 	%rd54, %rd52, %rd48;
	st.global.f32 	[%rd54], %f118;
	add.s64 	%rd55, %rd53, %rd48;
	ld.global.f32 	%f119, [%rd55];
	fma.rn.f32 	%f120, %f119, %f119, %f117;
	fma.rn.f32 	%f121, %f45, %f120, 0f3F800000;
	add.s64 	%rd56, %rd54, %rd48;
	st.global.f32 	[%rd56], %f121;
	add.s64 	%rd57, %rd55, %rd48;
	ld.global.f32 	%f122, [%rd57];
	fma.rn.f32 	%f123, %f122, %f122, %f120;
	fma.rn.f32 	%f124, %f45, %f123, 0f3F800000;
	add.s64 	%rd58, %rd56, %rd48;
	st.global.f32 	[%rd58], %f124;
	add.s64 	%rd59, %rd57, %rd48;
	ld.global.f32 	%f125, [%rd59];
	fma.rn.f32 	%f126, %f125, %f125, %f123;
	fma.rn.f32 	%f127, %f45, %f126, 0f3F800000;
	add.s64 	%rd60, %rd58, %rd48;
	st.global.f32 	[%rd60], %f127;
	add.s64 	%rd61, %rd59, %rd48;
	ld.global.f32 	%f128, [%rd61];
	fma.rn.f32 	%f303, %f128, %f128, %f126;
	fma.rn.f32 	%f129, %f45, %f303, 0f3F800000;
	add.s64 	%rd62, %rd60, %rd48;
	st.global.f32 	[%rd62], %f129;
	add.s32 	%r192, %r192, 8;
	add.s32 	%r191, %r191, %r26;
	add.s32 	%r190, %r190, %r26;
	add.s32 	%r189, %r189, 8;
	setp.eq.s32 	%p13, %r189, 0;
	@%p13 bra 	$L__BB0_18;
	bra.uni 	$L__BB0_17;
$L__BB0_18:
	setp.eq.s32 	%p14, %r24, 0;
	mov.u32 	%r188, %r96;
	@%p14 bra 	$L__BB0_26;
	and.b32  	%r34, %r23, 3;
	setp.lt.u32 	%p15, %r24, 4;
	@%p15 bra 	$L__BB0_21;
	mul.lo.s32 	%r127, %r192, %r2;
	mul.wide.s32 	%rd63, %r127, 4;
	add.s64 	%rd64, %rd1, %rd63;
	ld.global.f32 	%f131, [%rd64];
	fma.rn.f32 	%f132, %f131, %f131, %f303;
	fma.rn.f32 	%f133, %f45, %f132, 0f3F800000;
	sub.s32 	%r128, %r192, %r4;
	mul.lo.s32 	%r129, %r128, %r2;
	mul.wide.s32 	%rd65, %r129, 4;
	add.s64 	%rd66, %rd2, %rd65;
	st.global.f32 	[%rd66], %f133;
	mul.wide.s32 	%rd67, %r2, 4;
	add.s64 	%rd68, %rd64, %rd67;
	ld.global.f32 	%f134, [%rd68];
	fma.rn.f32 	%f135, %f134, %f134, %f132;
	fma.rn.f32 	%f136, %f45, %f135, 0f3F800000;
	add.s64 	%rd69, %rd66, %rd67;
	st.global.f32 	[%rd69], %f136;
	add.s64 	%rd70, %rd68, %rd67;
	ld.global.f32 	%f137, [%rd70];
	fma.rn.f32 	%f138, %f137, %f137, %f135;
	fma.rn.f32 	%f139, %f45, %f138, 0f3F800000;
	add.s64 	%rd71, %rd69, %rd67;
	st.global.f32 	[%rd71], %f139;
	add.s64 	%rd72, %rd70, %rd67;
	ld.global.f32 	%f140, [%rd72];
	fma.rn.f32 	%f303, %f140, %f140, %f138;
	fma.rn.f32 	%f141, %f45, %f303, 0f3F800000;
	add.s64 	%rd73, %rd71, %rd67;
	st.global.f32 	[%rd73], %f141;
	add.s32 	%r192, %r192, 4;
$L__BB0_21:
	setp.eq.s32 	%p16, %r34, 0;
	mov.u32 	%r188, %r96;
	@%p16 bra 	$L__BB0_26;
	setp.eq.s32 	%p17, %r34, 1;
	@%p17 bra 	$L__BB0_24;
	mul.lo.s32 	%r130, %r192, %r2;
	mul.wide.s32 	%rd74, %r130, 4;
	add.s64 	%rd75, %rd1, %rd74;
	ld.global.f32 	%f143, [%rd75];
	fma.rn.f32 	%f144, %f143, %f143, %f303;
	fma.rn.f32 	%f145, %f45, %f144, 0f3F800000;
	sub.s32 	%r131, %r192, %r4;
	mul.lo.s32 	%r132, %r131, %r2;
	mul.wide.s32 	%rd76, %r132, 4;
	add.s64 	%rd77, %rd2, %rd76;
	st.global.f32 	[%rd77], %f145;
	mul.wide.s32 	%rd78, %r2, 4;
	add.s64 	%rd79, %rd75, %rd78;
	ld.global.f32 	%f146, [%rd79];
	fma.rn.f32 	%f303, %f146, %f146, %f144;
	fma.rn.f32 	%f147, %f45, %f303, 0f3F800000;
	add.s64 	%rd80, %rd77, %rd78;
	st.global.f32 	[%rd80], %f147;
	add.s32 	%r192, %r192, 2;
$L__BB0_24:
	and.b32  	%r133, %r23, 1;
	setp.eq.b32 	%p18, %r133, 1;
	not.pred 	%p19, %p18;
	mov.u32 	%r188, %r96;
	@%p19 bra 	$L__BB0_26;
	mul.lo.s32 	%r134, %r192, %r2;
	mul.wide.s32 	%rd81, %r134, 4;
	add.s64 	%rd82, %rd1, %rd81;
	ld.global.f32 	%f148, [%rd82];
	fma.rn.f32 	%f303, %f148, %f148, %f303;
	fma.rn.f32 	%f149, %f45, %f303, 0f3F800000;
	sub.s32 	%r135, %r192, %r4;
	mul.lo.s32 	%r136, %r135, %r2;
	mul.wide.s32 	%rd83, %r136, 4;
	add.s64 	%rd84, %rd2, %rd83;
	st.global.f32 	[%rd84], %f149;
	mov.u32 	%r188, %r96;
$L__BB0_26:
	setp.ge.s32 	%p20, %r188, %r93;
	@%p20 bra 	$L__BB0_38;
	sub.s32 	%r40, %r93, %r188;
	and.b32  	%r41, %r40, 7;
	sub.s32 	%r137, %r188, %r93;
	setp.gt.u32 	%p21, %r137, -8;
	mov.u32 	%r201, %r188;
	@%p21 bra 	$L__BB0_30;
	sub.s32 	%r138, %r188, %r3;
	sub.s32 	%r139, %r138, %r96;
	mad.lo.s32 	%r200, %r2, %r139, %r2;
	shl.b32 	%r43, %r2, 3;
	sub.s32 	%r140, %r188, %r96;
	mul.lo.s32 	%r199, %r2, %r140;
	mul.lo.s32 	%r141, %r188, %r95;
	mul.lo.s32 	%r198, %r141, %r94;
	and.b32  	%r142, %r40, -8;
	neg.s32 	%r197, %r142;
	mul.wide.s32 	%rd91, %r2, 4;
	mov.u32 	%r201, %r188;
$L__BB0_29:
	.pragma "nounroll";
	mul.wide.s32 	%rd85, %r198, 4;
	add.s64 	%rd86, %rd1, %rd85;
	ld.global.f32 	%f151, [%rd86];
	fma.rn.f32 	%f152, %f151, %f151, %f303;
	mul.wide.s32 	%rd87, %r199, 4;
	add.s64 	%rd88, %rd1, %rd87;
	ld.global.f32 	%f153, [%rd88];
	mul.f32 	%f154, %f153, %f153;
	sub.f32 	%f155, %f152, %f154;
	fma.rn.f32 	%f156, %f45, %f155, 0f3F800000;
	mul.wide.s32 	%rd89, %r200, 4;
	add.s64 	%rd90, %rd2, %rd89;
	st.global.f32 	[%rd90], %f156;
	add.s64 	%rd92, %rd86, %rd91;
	ld.global.f32 	%f157, [%rd92];
	fma.rn.f32 	%f158, %f157, %f157, %f155;
	add.s64 	%rd93, %rd88, %rd91;
	ld.global.f32 	%f159, [%rd93];
	mul.f32 	%f160, %f159, %f159;
	sub.f32 	%f161, %f158, %f160;
	fma.rn.f32 	%f162, %f45, %f161, 0f3F800000;
	add.s64 	%rd94, %rd90, %rd91;
	st.global.f32 	[%rd94], %f162;
	add.s64 	%rd95, %rd92, %rd91;
	ld.global.f32 	%f163, [%rd95];
	fma.rn.f32 	%f164, %f163, %f163, %f161;
	add.s64 	%rd96, %rd93, %rd91;
	ld.global.f32 	%f165, [%rd96];
	mul.f32 	%f166, %f165, %f165;
	sub.f32 	%f167, %f164, %f166;
	fma.rn.f32 	%f168, %f45, %f167, 0f3F800000;
	add.s64 	%rd97, %rd94, %rd91;
	st.global.f32 	[%rd97], %f168;
	add.s64 	%rd98, %rd95, %rd91;
	ld.global.f32 	%f169, [%rd98];
	fma.rn.f32 	%f170, %f169, %f169, %f167;
	add.s64 	%rd99, %rd96, %rd91;
	ld.global.f32 	%f171, [%rd99];
	mul.f32 	%f172, %f171, %f171;
	sub.f32 	%f173, %f170, %f172;
	fma.rn.f32 	%f174, %f45, %f173, 0f3F800000;
	add.s64 	%rd100, %rd97, %rd91;
	st.global.f32 	[%rd100], %f174;
	add.s64 	%rd101, %rd98, %rd91;
	ld.global.f32 	%f175, [%rd101];
	fma.rn.f32 	%f176, %f175, %f175, %f173;
	add.s64 	%rd102, %rd99, %rd91;
	ld.global.f32 	%f177, [%rd102];
	mul.f32 	%f178, %f177, %f177;
	sub.f32 	%f179, %f176, %f178;
	fma.rn.f32 	%f180, %f45, %f179, 0f3F800000;
	add.s64 	%rd103, %rd100, %rd91;
	st.global.f32 	[%rd103], %f180;
	add.s64 	%rd104, %rd101, %rd91;
	ld.global.f32 	%f181, [%rd104];
	fma.rn.f32 	%f182, %f181, %f181, %f179;
	add.s64 	%rd105, %rd102, %rd91;
	ld.global.f32 	%f183, [%rd105];
	mul.f32 	%f184, %f183, %f183;
	sub.f32 	%f185, %f182, %f184;
	fma.rn.f32 	%f186, %f45, %f185, 0f3F800000;
	add.s64 	%rd106, %rd103, %rd91;
	st.global.f32 	[%rd106], %f186;
	add.s64 	%rd107, %rd104, %rd91;
	ld.global.f32 	%f187, [%rd107];
	fma.rn.f32 	%f188, %f187, %f187, %f185;
	add.s64 	%rd108, %rd105, %rd91;
	ld.global.f32 	%f189, [%rd108];
	mul.f32 	%f190, %f189, %f189;
	sub.f32 	%f191, %f188, %f190;
	fma.rn.f32 	%f192, %f45, %f191, 0f3F800000;
	add.s64 	%rd109, %rd106, %rd91;
	st.global.f32 	[%rd109], %f192;
	add.s64 	%rd110, %rd107, %rd91;
	ld.global.f32 	%f193, [%rd110];
	fma.rn.f32 	%f194, %f193, %f193, %f191;
	add.s64 	%rd111, %rd108, %rd91;
	ld.global.f32 	%f195, [%rd111];
	mul.f32 	%f196, %f195, %f195;
	sub.f32 	%f303, %f194, %f196;
	fma.rn.f32 	%f197, %f45, %f303, 0f3F800000;
	add.s64 	%rd112, %rd109, %rd91;
	st.global.f32 	[%rd112], %f197;
	add.s32 	%r201, %r201, 8;
	add.s32 	%r200, %r200, %r43;
	add.s32 	%r199, %r199, %r43;
	add.s32 	%r198, %r198, %r43;
	add.s32 	%r197, %r197, 8;
	setp.eq.s32 	%p22, %r197, 0;
	@%p22 bra 	$L__BB0_30;
	bra.uni 	$L__BB0_29;
$L__BB0_30:
	setp.eq.s32 	%p23, %r41, 0;
	mov.u32 	%r188, %r93;
	@%p23 bra 	$L__BB0_38;
	and.b32  	%r56, %r40, 3;
	setp.lt.u32 	%p24, %r41, 4;
	@%p24 bra 	$L__BB0_33;
	mul.lo.s32 	%r143, %r201, %r2;
	mul.wide.s32 	%rd113, %r143, 4;
	add.s64 	%rd114, %rd1, %rd113;
	ld.global.f32 	%f199, [%rd114];
	fma.rn.f32 	%f200, %f199, %f199, %f303;
	sub.s32 	%r144, %r201, %r96;
	mul.lo.s32 	%r145, %r144, %r2;
	mul.wide.s32 	%rd115, %r145, 4;
	add.s64 	%rd116, %rd1, %rd115;
	ld.global.f32 	%f201, [%rd116];
	mul.f32 	%f202, %f201, %f201;
	sub.f32 	%f203, %f200, %f202;
	fma.rn.f32 	%f204, %f45, %f203, 0f3F800000;
	sub.s32 	%r146, %r201, %r4;
	mul.lo.s32 	%r147, %r146, %r2;
	mul.wide.s32 	%rd117, %r147, 4;
	add.s64 	%rd118, %rd2, %rd117;
	st.global.f32 	[%rd118], %f204;
	mul.wide.s32 	%rd119, %r2, 4;
	add.s64 	%rd120, %rd114, %rd119;
	ld.global.f32 	%f205, [%rd120];
	fma.rn.f32 	%f206, %f205, %f205, %f203;
	add.s64 	%rd121, %rd116, %rd119;
	ld.global.f32 	%f207, [%rd121];
	mul.f32 	%f208, %f207, %f207;
	sub.f32 	%f209, %f206, %f208;
	fma.rn.f32 	%f210, %f45, %f209, 0f3F800000;
	add.s64 	%rd122, %rd118, %rd119;
	st.global.f32 	[%rd122], %f210;
	add.s64 	%rd123, %rd120, %rd119;
	ld.global.f32 	%f211, [%rd123];
	fma.rn.f32 	%f212, %f211, %f211, %f209;
	add.s64 	%rd124, %rd121, %rd119;
	ld.global.f32 	%f213, [%rd124];
	mul.f32 	%f214, %f213, %f213;
	sub.f32 	%f215, %f212, %f214;
	fma.rn.f32 	%f216, %f45, %f215, 0f3F800000;
	add.s64 	%rd125, %rd122, %rd119;
	st.global.f32 	[%rd125], %f216;
	add.s64 	%rd126, %rd123, %rd119;
	ld.global.f32 	%f217, [%rd126];
	fma.rn.f32 	%f218, %f217, %f217, %f215;
	add.s64 	%rd127, %rd124, %rd119;
	ld.global.f32 	%f219, [%rd127];
	mul.f32 	%f220, %f219, %f219;
	sub.f32 	%f303, %f218, %f220;
	fma.rn.f32 	%f221, %f45, %f303, 0f3F800000;
	add.s64 	%rd128, %rd125, %rd119;
	st.global.f32 	[%rd128], %f221;
	add.s32 	%r201, %r201, 4;
$L__BB0_33:
	setp.eq.s32 	%p25, %r56, 0;
	mov.u32 	%r188, %r93;
	@%p25 bra 	$L__BB0_38;
	setp.eq.s32 	%p26, %r56, 1;
	@%p26 bra 	$L__BB0_36;
	mul.lo.s32 	%r148, %r201, %r2;
	mul.wide.s32 	%rd129, %r148, 4;
	add.s64 	%rd130, %rd1, %rd129;
	ld.global.f32 	%f223, [%rd130];
	fma.rn.f32 	%f224, %f223, %f223, %f303;
	sub.s32 	%r149, %r201, %r96;
	mul.lo.s32 	%r150, %r149, %r2;
	mul.wide.s32 	%rd131, %r150, 4;
	add.s64 	%rd132, %rd1, %rd131;
	ld.global.f32 	%f225, [%rd132];
	mul.f32 	%f226, %f225, %f225;
	sub.f32 	%f227, %f224, %f226;
	fma.rn.f32 	%f228, %f45, %f227, 0f3F800000;
	sub.s32 	%r151, %r201, %r4;
	mul.lo.s32 	%r152, %r151, %r2;
	mul.wide.s32 	%rd133, %r152, 4;
	add.s64 	%rd134, %rd2, %rd133;
	st.global.f32 	[%rd134], %f228;
	mul.wide.s32 	%rd135, %r2, 4;
	add.s64 	%rd136, %rd130, %rd135;
	ld.global.f32 	%f229, [%rd136];
	fma.rn.f32 	%f230, %f229, %f229, %f227;
	add.s64 	%rd137, %rd132, %rd135;
	ld.global.f32 	%f231, [%rd137];
	mul.f32 	%f232, %f231, %f231;
	sub.f32 	%f303, %f230, %f232;
	fma.rn.f32 	%f233, %f45, %f303, 0f3F800000;
	add.s64 	%rd138, %rd134, %rd135;
	st.global.f32 	[%rd138], %f233;
	add.s32 	%r201, %r201, 2;
$L__BB0_36:
	and.b32  	%r153, %r40, 1;
	setp.eq.b32 	%p27, %r153, 1;
	not.pred 	%p28, %p27;
	mov.u32 	%r188, %r93;
	@%p28 bra 	$L__BB0_38;
	mul.lo.s32 	%r154, %r201, %r2;
	mul.wide.s32 	%rd139, %r154, 4;
	add.s64 	%rd140, %rd1, %rd139;
	ld.global.f32 	%f234, [%rd140];
	fma.rn.f32 	%f235, %f234, %f234, %f303;
	sub.s32 	%r155, %r201, %r96;
	mul.lo.s32 	%r156, %r155, %r2;
	mul.wide.s32 	%rd141, %r156, 4;
	add.s64 	%rd142, %rd1, %rd141;
	ld.global.f32 	%f236, [%rd142];
	mul.f32 	%f237, %f236, %f236;
	sub.f32 	%f303, %f235, %f237;
	fma.rn.f32 	%f238, %f45, %f303, 0f3F800000;
	sub.s32 	%r157, %r201, %r4;
	mul.lo.s32 	%r158, %r157, %r2;
	mul.wide.s32 	%rd143, %r158, 4;
	add.s64 	%rd144, %rd2, %rd143;
	st.global.f32 	[%rd144], %f238;
	mov.u32 	%r188, %r93;
$L__BB0_38:
	add.s32 	%r62, %r4, %r93;
	setp.ge.s32 	%p29, %r188, %r62;
	@%p29 bra 	$L__BB0_50;
	sub.s32 	%r63, %r62, %r188;
	and.b32  	%r64, %r63, 7;
	sub.s32 	%r159, %r188, %r62;
	setp.gt.u32 	%p30, %r159, -8;
	@%p30 bra 	$L__BB0_42;
	sub.s32 	%r160, %r188, %r3;
	sub.s32 	%r161, %r160, %r96;
	mad.lo.s32 	%r204, %r2, %r161, %r2;
	shl.b32 	%r66, %r2, 3;
	sub.s32 	%r162, %r188, %r96;
	mul.lo.s32 	%r203, %r2, %r162;
	and.b32  	%r163, %r63, -8;
	neg.s32 	%r202, %r163;
	mul.wide.s32 	%rd149, %r2, 4;
$L__BB0_41:
	.pragma "nounroll";
	mul.wide.s32 	%rd145, %r203, 4;
	add.s64 	%rd146, %rd1, %rd145;
	ld.global.f32 	%f239, [%rd146];
	mul.f32 	%f240, %f239, %f239;
	sub.f32 	%f241, %f303, %f240;
	fma.rn.f32 	%f242, %f45, %f241, 0f3F800000;
	mul.wide.s32 	%rd147, %r204, 4;
	add.s64 	%rd148, %rd2, %rd147;
	st.global.f32 	[%rd148], %f242;
	add.s64 	%rd150, %rd146, %rd149;
	ld.global.f32 	%f243, [%rd150];
	mul.f32 	%f244, %f243, %f243;
	sub.f32 	%f245, %f241, %f244;
	fma.rn.f32 	%f246, %f45, %f245, 0f3F800000;
	add.s64 	%rd151, %rd148, %rd149;
	st.global.f32 	[%rd151], %f246;
	add.s64 	%rd152, %rd150, %rd149;
	ld.global.f32 	%f247, [%rd152];
	mul.f32 	%f248, %f247, %f247;
	sub.f32 	%f249, %f245, %f248;
	fma.rn.f32 	%f250, %f45, %f249, 0f3F800000;
	add.s64 	%rd153, %rd151, %rd149;
	st.global.f32 	[%rd153], %f250;
	add.s64 	%rd154, %rd152, %rd149;
	ld.global.f32 	%f251, [%rd154];
	mul.f32 	%f252, %f251, %f251;
	sub.f32 	%f253, %f249, %f252;
	fma.rn.f32 	%f254, %f45, %f253, 0f3F800000;
	add.s64 	%rd155, %rd153, %rd149;
	st.global.f32 	[%rd155], %f254;
	add.s64 	%rd156, %rd154, %rd149;
	ld.global.f32 	%f255, [%rd156];
	mul.f32 	%f256, %f255, %f255;
	sub.f32 	%f257, %f253, %f256;
	fma.rn.f32 	%f258, %f45, %f257, 0f3F800000;
	add.s64 	%rd157, %rd155, %rd149;
	st.global.f32 	[%rd157], %f258;
	add.s64 	%rd158, %rd156, %rd149;
	ld.global.f32 	%f259, [%rd158];
	mul.f32 	%f260, %f259, %f259;
	sub.f32 	%f261, %f257, %f260;
	fma.rn.f32 	%f262, %f45, %f261, 0f3F800000;
	add.s64 	%rd159, %rd157, %rd149;
	st.global.f32 	[%rd159], %f262;
	add.s64 	%rd160, %rd158, %rd149;
	ld.global.f32 	%f263, [%rd160];
	mul.f32 	%f264, %f263, %f263;
	sub.f32 	%f265, %f261, %f264;
	fma.rn.f32 	%f266, %f45, %f265, 0f3F800000;
	add.s64 	%rd161, %rd159, %rd149;
	st.global.f32 	[%rd161], %f266;
	add.s64 	%rd162, %rd160, %rd149;
	ld.global.f32 	%f267, [%rd162];
	mul.f32 	%f268, %f267, %f267;
	sub.f32 	%f303, %f265, %f268;
	fma.rn.f32 	%f269, %f45, %f303, 0f3F800000;
	add.s64 	%rd163, %rd161, %rd149;
	st.global.f32 	[%rd163], %f269;
	add.s32 	%r188, %r188, 8;
	add.s32 	%r204, %r204, %r66;
	add.s32 	%r203, %r203, %r66;
	add.s32 	%r202, %r202, 8;
	setp.ne.s32 	%p31, %r202, 0;
	@%p31 bra 	$L__BB0_41;
$L__BB0_42:
	setp.eq.s32 	%p32, %r64, 0;
	@%p32 bra 	$L__BB0_50;
	and.b32  	%r88, %r63, 3;
	setp.lt.u32 	%p33, %r64, 4;
	@%p33 bra 	$L__BB0_45;
	sub.s32 	%r164, %r188, %r96;
	mul.lo.s32 	%r165, %r164, %r2;
	mul.wide.s32 	%rd164, %r165, 4;
	add.s64 	%rd165, %rd1, %rd164;
	ld.global.f32 	%f270, [%rd165];
	mul.f32 	%f271, %f270, %f270;
	sub.f32 	%f272, %f303, %f271;
	fma.rn.f32 	%f273, %f45, %f272, 0f3F800000;
	sub.s32 	%r166, %r188, %r4;
	mul.lo.s32 	%r167, %r166, %r2;
	mul.wide.s32 	%rd166, %r167, 4;
	add.s64 	%rd167, %rd2, %rd166;
	st.global.f32 	[%rd167], %f273;
	mul.wide.s32 	%rd168, %r2, 4;
	add.s64 	%rd169, %rd165, %rd168;
	ld.global.f32 	%f274, [%rd169];
	mul.f32 	%f275, %f274, %f274;
	sub.f32 	%f276, %f272, %f275;
	fma.rn.f32 	%f277, %f45, %f276, 0f3F800000;
	add.s64 	%rd170, %rd167, %rd168;
	st.global.f32 	[%rd170], %f277;
	add.s64 	%rd171, %rd169, %rd168;
	ld.global.f32 	%f278, [%rd171];
	mul.f32 	%f279, %f278, %f278;
	sub.f32 	%f280, %f276, %f279;
	fma.rn.f32 	%f281, %f45, %f280, 0f3F800000;
	add.s64 	%rd172, %rd170, %rd168;
	st.global.f32 	[%rd172], %f281;
	add.s64 	%rd173, %rd171, %rd168;
	ld.global.f32 	%f282, [%rd173];
	mul.f32 	%f283, %f282, %f282;
	sub.f32 	%f303, %f280, %f283;
	fma.rn.f32 	%f284, %f45, %f303, 0f3F800000;
	add.s64 	%rd174, %rd172, %rd168;
	st.global.f32 	[%rd174], %f284;
	add.s32 	%r188, %r188, 4;
$L__BB0_45:
	setp.eq.s32 	%p34, %r88, 0;
	@%p34 bra 	$L__BB0_50;
	setp.eq.s32 	%p35, %r88, 1;
	@%p35 bra 	$L__BB0_48;
	sub.s32 	%r168, %r188, %r96;
	mul.lo.s32 	%r169, %r168, %r2;
	mul.wide.s32 	%rd175, %r169, 4;
	add.s64 	%rd176, %rd1, %rd175;
	ld.global.f32 	%f285, [%rd176];
	mul.f32 	%f286, %f285, %f285;
	sub.f32 	%f287, %f303, %f286;
	fma.rn.f32 	%f288, %f45, %f287, 0f3F800000;
	sub.s32 	%r170, %r188, %r4;
	mul.lo.s32 	%r171, %r170, %r2;
	mul.wide.s32 	%rd177, %r171, 4;
	add.s64 	%rd178, %rd2, %rd177;
	st.global.f32 	[%rd178], %f288;
	mul.wide.s32 	%rd179, %r2, 4;
	add.s64 	%rd180, %rd176, %rd179;
	ld.global.f32 	%f289, [%rd180];
	mul.f32 	%f290, %f289, %f289;
	sub.f32 	%f303, %f287, %f290;
	fma.rn.f32 	%f291, %f45, %f303, 0f3F800000;
	add.s64 	%rd181, %rd178, %rd179;
	st.global.f32 	[%rd181], %f291;
	add.s32 	%r188, %r188, 2;
$L__BB0_48:
	and.b32  	%r172, %r63, 1;
	setp.eq.b32 	%p36, %r172, 1;
	not.pred 	%p37, %p36;
	@%p37 bra 	$L__BB0_50;
	sub.s32 	%r173, %r188, %r96;
	mul.lo.s32 	%r174, %r173, %r2;
	mul.wide.s32 	%rd182, %r174, 4;
	add.s64 	%rd183, %rd1, %rd182;
	ld.global.f32 	%f292, [%rd183];
	mul.f32 	%f293, %f292, %f292;
	sub.f32 	%f294, %f303, %f293;
	fma.rn.f32 	%f295, %f45, %f294, 0f3F800000;
	sub.s32 	%r175, %r188, %r4;
	mul.lo.s32 	%r176, %r175, %r2;
	mul.wide.s32 	%rd184, %r176, 4;
	add.s64 	%rd185, %rd2, %rd184;
	st.global.f32 	[%rd185], %f295;
$L__BB0_50:
	ret;

}
	// .globl	_Z16LRNComputeOutputiPKfS0_fPf
.visible .entry _Z16LRNComputeOutputiPKfS0_fPf(
	.param .u32 _Z16LRNComputeOutputiPKfS0_fPf_param_0,
	.param .u64 .ptr .align 1 _Z16LRNComputeOutputiPKfS0_fPf_param_1,
	.param .u64 .ptr .align 1 _Z16LRNComputeOutputiPKfS0_fPf_param_2,
	.param .f32 _Z16LRNComputeOutputiPKfS0_fPf_param_3,
	.param .u64 .ptr .align 1 _Z16LRNComputeOutputiPKfS0_fPf_param_4
)
{
	.reg .pred 	%p<23>;
	.reg .b32 	%r<20>;
	.reg .b32 	%f<79>;
	.reg .b64 	%rd<12>;

	ld.param.u32 	%r2, [_Z16LRNComputeOutputiPKfS0_fPf_param_0];
	ld.param.u64 	%rd1, [_Z16LRNComputeOutputiPKfS0_fPf_param_1];
	ld.param.u64 	%rd2, [_Z16LRNComputeOutputiPKfS0_fPf_param_2];
	ld.param.f32 	%f11, [_Z16LRNComputeOutputiPKfS0_fPf_param_3];
	ld.param.u64 	%rd3, [_Z16LRNComputeOutputiPKfS0_fPf_param_4];
	mov.u32 	%r3, %tid.x;
	mov.u32 	%r4, %ctaid.x;
	mov.u32 	%r5, %ntid.x;
	mad.lo.s32 	%r1, %r4, %r5, %r3;
	setp.ge.s32 	%p1, %r1, %r2;
	mov.f32 	%f78, 0f3F800000;
	@%p1 bra 	$L__BB1_10;
	cvta.to.global.u64 	%rd4, %rd1;
	cvta.to.global.u64 	%rd5, %rd2;
	mul.wide.s32 	%rd6, %r1, 4;
	add.s64 	%rd7, %rd4, %rd6;
	ld.global.f32 	%f1, [%rd7];
	add.s64 	%rd8, %rd5, %rd6;
	ld.global.f32 	%f2, [%rd8];
	mul.f32 	%f13, %f11, 0f3F000000;
	cvt.rzi.f32.f32 	%f14, %f13;
	add.f32 	%f15, %f14, %f14;
	sub.f32 	%f16, %f11, %f15;
	abs.f32 	%f3, %f16;
	abs.f32 	%f4, %f2;
	setp.lt.f32 	%p2, %f4, 0f00800000;
	mul.f32 	%f17, %f4, 0f4B800000;
	selp.f32 	%f18, %f17, %f4, %p2;
	selp.f32 	%f19, 0fC1C00000, 0f00000000, %p2;
	mov.b32 	%r6, %f18;
	add.s32 	%r7, %r6, -1060439283;
	and.b32  	%r8, %r7, -8388608;
	sub.s32 	%r9, %r6, %r8;
	mov.b32 	%f20, %r9;
	cvt.rn.f32.s32 	%f21, %r8;
	fma.rn.f32 	%f22, %f21, 0f34000000, %f19;
	add.f32 	%f23, %f20, 0fBF800000;
	add.f32 	%f24, %f20, 0f3F800000;
	rcp.approx.ftz.f32 	%f25, %f24;
	add.f32 	%f26, %f23, %f23;
	mul.f32 	%f27, %f26, %f25;
	mul.f32 	%f28, %f27, %f27;
	sub.f32 	%f29, %f23, %f27;
	add.f32 	%f30, %f29, %f29;
	neg.f32 	%f31, %f27;
	fma.rn.f32 	%f32, %f31, %f23, %f30;
	mul.rn.f32 	%f33, %f25, %f32;
	fma.rn.f32 	%f34, %f28, 0f3A2C32E4, 0f3B52E7DB;
	fma.rn.f32 	%f35, %f34, %f28, 0f3C93BB73;
	fma.rn.f32 	%f36, %f35, %f28, 0f3DF6384F;
	mul.rn.f32 	%f37, %f36, %f28;
	fma.rn.f32 	%f38, %f27, 0f3FB8AA3B, %f22;
	sub.f32 	%f39, %f22, %f38;
	fma.rn.f32 	%f40, %f27, 0f3FB8AA3B, %f39;
	fma.rn.f32 	%f41, %f33, 0f3FB8AA3B, %f40;
	fma.rn.f32 	%f42, %f27, 0f32A55E34, %f41;
	mul.f32 	%f43, %f37, 0f40400000;
	fma.rn.f32 	%f44, %f43, %f33, %f42;
	fma.rn.f32 	%f45, %f37, %f27, %f44;
	add.rn.f32 	%f46, %f38, %f45;
	neg.f32 	%f47, %f38;
	add.rn.f32 	%f48, %f46, %f47;
	neg.f32 	%f49, %f48;
	add.rn.f32 	%f50, %f45, %f49;
	mul.rn.f32 	%f51, %f46, %f11;
	neg.f32 	%f52, %f51;
	fma.rn.f32 	%f53, %f46, %f11, %f52;
	fma.rn.f32 	%f54, %f50, %f11, %f53;
	cvt.rni.f32.f32 	%f55, %f51;
	sub.f32 	%f56, %f51, %f55;
	add.f32 	%f57, %f56, %f54;
	fma.rn.f32 	%f58, %f57, 0f391FCB8E, 0f3AAF85ED;
	fma.rn.f32 	%f59, %f58, %f57, 0f3C1D9856;
	fma.rn.f32 	%f60, %f59, %f57, 0f3D6357BB;
	fma.rn.f32 	%f61, %f60, %f57, 0f3E75FDEC;
	fma.rn.f32 	%f62, %f61, %f57, 0f3F317218;
	fma.rn.f32 	%f63, %f62, %f57, 0f3F800000;
	cvt.rzi.s32.f32 	%r10, %f55;
	setp.gt.f32 	%p3, %f55, 0f00000000;
	selp.b32 	%r11, 0, -2097152000, %p3;
	add.s32 	%r12, %r11, 2130706432;
	mov.b32 	%f64, %r12;
	mul.f32 	%f65, %f63, %f64;
	shl.b32 	%r13, %r10, 23;
	sub.s32 	%r14, %r13, %r11;
	mov.b32 	%f66, %r14;
	mul.f32 	%f67, %f65, %f66;
	abs.f32 	%f68, %f51;
	setp.gt.f32 	%p4, %f68, 0f43180000;
	setp.lt.f32 	%p5, %f51, 0f00000000;
	selp.f32 	%f69, 0f00000000, 0f7F800000, %p5;
	selp.f32 	%f5, %f69, %f67, %p4;
	setp.eq.f32 	%p6, %f2, 0f3F800000;
	setp.eq.f32 	%p7, %f11, 0f00000000;
	or.pred  	%p8, %p7, %p6;
	@%p8 bra 	$L__BB1_9;
	setp.num.f32 	%p9, %f4, %f4;
	abs.f32 	%f70, %f11;
	setp.num.f32 	%p10, %f70, %f70;
	and.pred  	%p11, %p9, %p10;
	@%p11 bra 	$L__BB1_4;
	add.rn.f32 	%f78, %f2, %f11;
	bra.uni 	$L__BB1_9;
$L__BB1_4:
	setp.neu.f32 	%p12, %f2, 0f00000000;
	setp.neu.f32 	%p13, %f4, 0f7F800000;
	and.pred  	%p14, %p12, %p13;
	@%p14 bra 	$L__BB1_6;
	setp.neu.f32 	%p21, %f3, 0f3F800000;
	add.f32 	%f75, %f2, %f2;
	mov.b32 	%r15, %f75;
	setp.lt.f32 	%p22, %f11, 0f00000000;
	xor.b32  	%r16, %r15, 2139095040;
	selp.b32 	%r17, %r16, %r15, %p22;
	and.b32  	%r18, %r17, 2147483647;
	selp.b32 	%r19, %r18, %r17, %p21;
	mov.b32 	%f78, %r19;
	bra.uni 	$L__BB1_9;
$L__BB1_6:
	setp.eq.f32 	%p15, %f2, 0fBF800000;
	setp.eq.f32 	%p16, %f70, 0f7F800000;
	and.pred  	%p17, %p15, %p16;
	@%p17 bra 	$L__BB1_9;
	setp.geu.f32 	%p18, %f2, 0f00000000;
	mov.f32 	%f78, %f5;
	@%p18 bra 	$L__BB1_9;
	setp.neu.f32 	%p19, %f3, 0f3F800000;
	neg.f32 	%f72, %f5;
	selp.f32 	%f73, %f5, %f72, %p19;
	cvt.rmi.f32.f32 	%f74, %f11;
	setp.neu.f32 	%p20, %f11, %f74;
	selp.f32 	%f78, 0f7FFFFFFF, %f73, %p20;
$L__BB1_9:
	mul.f32 	%f76, %f1, %f78;
	cvta.to.global.u64 	%rd9, %rd3;
	add.s64 	%rd11, %rd9, %rd6;
	st.global.f32 	[%rd11], %f76;
$L__BB1_10:
	ret;

}
	// .globl	_Z14LRNComputeDiffiPKfS0_S0_S0_iiiiiffPf
.visible .entry _Z14LRNComputeDiffiPKfS0_S0_S0_iiiiiffPf(
	.param .u32 _Z14LRNComputeDiffiPKfS0_S0_S0_iiiiiffPf_param_0,
	.param .u64 .ptr .align 1 _Z14LRNComputeDiffiPKfS0_S0_S0_iiiiiffPf_param_1,
	.param .u64 .ptr .align 1 _Z14LRNComputeDiffiPKfS0_S0_S0_iiiiiffPf_param_2,
	.param .u64 .ptr .align 1 _Z14LRNComputeDiffiPKfS0_S0_S0_iiiiiffPf_param_3,
	.param .u64 .ptr .align 1 _Z14LRNComputeDiffiPKfS0_S0_S0_iiiiiffPf_param_4,
	.param .u32 _Z14LRNComputeDiffiPKfS0_S0_S0_iiiiiffPf_param_5,
	.param .u32 _Z14LRNComputeDiffiPKfS0_S0_S0_iiiiiffPf_param_6,
	.param .u32 _Z14LRNComputeDiffiPKfS0_S0_S0_iiiiiffPf_param_7,
	.param .u32 _Z14LRNComputeDiffiPKfS0_S0_S0_iiiiiffPf_param_8,
	.param .u32 _Z14LRNComputeDiffiPKfS0_S0_S0_iiiiiffPf_param_9,
	.param .f32 _Z14LRNComputeDiffiPKfS0_S0_S0_iiiiiffPf_param_10,
	.param .f32 _Z14LRNComputeDiffiPKfS0_S0_S0_iiiiiffPf_param_11,
	.param .u64 .ptr .align 1 _Z14LRNComputeDiffiPKfS0_S0_S0_iiiiiffPf_param_12
)
{
	.reg .pred 	%p<80>;
	.reg .b32 	%r<159>;
	.reg .b32 	%f<391>;
	.reg .b64 	%rd<103>;

	ld.param.u32 	%r56, [_Z14LRNComputeDiffiPKfS0_S0_S0_iiiiiffPf_param_0];
	ld.param.u64 	%rd6, [_Z14LRNComputeDiffiPKfS0_S0_S0_iiiiiffPf_param_1];
	ld.param.u64 	%rd7, [_Z14LRNComputeDiffiPKfS0_S0_S0_iiiiiffPf_param_2];
	ld.param.u64 	%rd8, [_Z14LRNComputeDiffiPKfS0_S0_S0_iiiiiffPf_param_3];
	ld.param.u64 	%rd9, [_Z14LRNComputeDiffiPKfS0_S0_S0_iiiiiffPf_param_4];
	ld.param.u32 	%r55, [_Z14LRNComputeDiffiPKfS0_S0_S0_iiiiiffPf_param_9];
	ld.param.f32 	%f54, [_Z14LRNComputeDiffiPKfS0_S0_S0_iiiiiffPf_param_10];
	ld.param.u64 	%rd10, [_Z14LRNComputeDiffiPKfS0_S0_S0_iiiiiffPf_param_12];
	mov.u32 	%r57, %tid.x;
	mov.u32 	%r58, %ctaid.x;
	mov.u32 	%r59, %ntid.x;
	mad.lo.s32 	%r1, %r58, %r59, %r57;
	setp.ge.s32 	%p1, %r1, %r56;
	@%p1 bra 	$L__BB2_46;
	ld.param.u32 	%r139, [_Z14LRNComputeDiffiPKfS0_S0_S0_iiiiiffPf_param_8];
	ld.param.u32 	%r137, [_Z14LRNComputeDiffiPKfS0_S0_S0_iiiiiffPf_param_7];
	ld.param.u32 	%r131, [_Z14LRNComputeDiffiPKfS0_S0_S0_iiiiiffPf_param_6];
	cvta.to.global.u64 	%rd11, %rd9;
	cvta.to.global.u64 	%rd12, %rd7;
	cvta.to.global.u64 	%rd13, %rd8;
	cvta.to.global.u64 	%rd14, %rd6;
	cvta.to.global.u64 	%rd15, %rd10;
	div.s32 	%r61, %r1, %r139;
	mul.lo.s32 	%r62, %r61, %r139;
	sub.s32 	%r63, %r1, %r62;
	div.s32 	%r64, %r61, %r137;
	mul.lo.s32 	%r65, %r64, %r137;
	sub.s32 	%r66, %r61, %r65;
	mul.lo.s32 	%r67, %r137, %r131;
	mad.lo.s32 	%r68, %r67, %r64, %r66;
	mad.lo.s32 	%r69, %r68, %r139, %r63;
	mul.lo.s32 	%r2, %r139, %r137;
	mul.wide.s32 	%rd16, %r69, 4;
	add.s64 	%rd1, %rd14, %rd16;
	add.s64 	%rd2, %rd12, %rd16;
	add.s64 	%rd3, %rd13, %rd16;
	add.s64 	%rd4, %rd11, %rd16;
	add.s64 	%rd5, %rd15, %rd16;
	add.s32 	%r70, %r55, 1;
	shr.u32 	%r71, %r70, 31;
	add.s32 	%r72, %r70, %r71;
	shr.s32 	%r3, %r72, 1;
	add.s32 	%r4, %r3, -1;
	setp.lt.s32 	%p2, %r55, 3;
	mov.f32 	%f381, 0f00000000;
	mov.b32 	%r144, 0;
	@%p2 bra 	$L__BB2_13;
	max.s32 	%r144, %r4, 1;
	setp.lt.u32 	%p3, %r55, 17;
	mov.b32 	%r141, 0;
	mov.f32 	%f381, 0f00000000;
	@%p3 bra 	$L__BB2_5;
	and.b32  	%r141, %r144, 2147483640;
	neg.s32 	%r146, %r141;
	mov.f32 	%f381, 0f00000000;
	mov.b32 	%r145, 0;
	mul.wide.s32 	%rd21, %r2, 4;
	shl.b32 	%r76, %r2, 3;
$L__BB2_4:
	.pragma "nounroll";
	mul.wide.s32 	%rd17, %r145, 4;
	add.s64 	%rd18, %rd4, %rd17;
	ld.global.f32 	%f60, [%rd18];
	add.s64 	%rd19, %rd2, %rd17;
	ld.global.f32 	%f61, [%rd19];
	mul.f32 	%f62, %f60, %f61;
	add.s64 	%rd20, %rd3, %rd17;
	ld.global.f32 	%f63, [%rd20];
	div.rn.f32 	%f64, %f62, %f63;
	add.f32 	%f65, %f381, %f64;
	add.s64 	%rd22, %rd18, %rd21;
	ld.global.f32 	%f66, [%rd22];
	add.s64 	%rd23, %rd19, %rd21;
	ld.global.f32 	%f67, [%rd23];
	mul.f32 	%f68, %f66, %f67;
	add.s64 	%rd24, %rd20, %rd21;
	ld.global.f32 	%f69, [%rd24];
	div.rn.f32 	%f70, %f68, %f69;
	add.f32 	%f71, %f65, %f70;
	add.s64 	%rd25, %rd22, %rd21;
	ld.global.f32 	%f72, [%rd25];
	add.s64 	%rd26, %rd23, %rd21;
	ld.global.f32 	%f73, [%rd26];
	mul.f32 	%f74, %f72, %f73;
	add.s64 	%rd27, %rd24, %rd21;
	ld.global.f32 	%f75, [%rd27];
	div.rn.f32 	%f76, %f74, %f75;
	add.f32 	%f77, %f71, %f76;
	add.s64 	%rd28, %rd25, %rd21;
	ld.global.f32 	%f78, [%rd28];
	add.s64 	%rd29, %rd26, %rd21;
	ld.global.f32 	%f79, [%rd29];
	mul.f32 	%f80, %f78, %f79;
	add.s64 	%rd30, %rd27, %rd21;
	ld.global.f32 	%f81, [%rd30];
	div.rn.f32 	%f82, %f80, %f81;
	add.f32 	%f83, %f77, %f82;
	add.s64 	%rd31, %rd28, %rd21;
	ld.global.f32 	%f84, [%rd31];
	add.s64 	%rd32, %rd29, %rd21;
	ld.global.f32 	%f85, [%rd32];
	mul.f32 	%f86, %f84, %f85;
	add.s64 	%rd33, %rd30, %rd21;
	ld.global.f32 	%f87, [%rd33];
	div.rn.f32 	%f88, %f86, %f87;
	add.f32 	%f89, %f83, %f88;
	add.s64 	%rd34, %rd31, %rd21;
	ld.global.f32 	%f90, [%rd34];
	add.s64 	%rd35, %rd32, %rd21;
	ld.global.f32 	%f91, [%rd35];
	mul.f32 	%f92, %f90, %f91;
	add.s64 	%rd36, %rd33, %rd21;
	ld.global.f32 	%f93, [%rd36];
	div.rn.f32 	%f94, %f92, %f93;
	add.f32 	%f95, %f89, %f94;
	add.s64 	%rd37, %rd34, %rd21;
	ld.global.f32 	%f96, [%rd37];
	add.s64 	%rd38, %rd35, %rd21;
	ld.global.f32 	%f97, [%rd38];
	mul.f32 	%f98, %f96, %f97;
	add.s64 	%rd39, %rd36, %rd21;
	ld.global.f32 	%f99, [%rd39];
	div.rn.f32 	%f100, %f98, %f99;
	add.f32 	%f101, %f95, %f100;
	add.s64 	%rd40, %rd37, %rd21;
	ld.global.f32 	%f102, [%rd40];
	add.s64 	%rd41, %rd38, %rd21;
	ld.global.f32 	%f103, [%rd41];
	mul.f32 	%f104, %f102, %f103;
	add.s64 	%rd42, %rd39, %rd21;
	ld.global.f32 	%f105, [%rd42];
	div.rn.f32 	%f106, %f104, %f105;
	add.f32 	%f381, %f101, %f106;
	add.s32 	%r146, %r146, 8;
	add.s32 	%r145, %r145, %r76;
	setp.eq.s32 	%p4, %r146, 0;
	@%p4 bra 	$L__BB2_5;
	bra.uni 	$L__BB2_4;
$L__BB2_5:
	and.b32  	%r8, %r144, 7;
	setp.eq.s32 	%p5, %r8, 0;
	@%p5 bra 	$L__BB2_13;
	setp.lt.u32 	%p6, %r8, 4;
	@%p6 bra 	$L__BB2_8;
	mul.lo.s32 	%r77, %r141, %r2;
	mul.wide.s32 	%rd43, %r77, 4;
	add.s64 	%rd44, %rd4, %rd43;
	ld.global.f32 	%f108, [%rd44];
	add.s64 	%rd45, %rd2, %rd43;
	ld.global.f32 	%f109, [%rd45];
	mul.f32 	%f110, %f108, %f109;
	add.s64 	%rd46, %rd3, %rd43;
	ld.global.f32 	%f111, [%rd46];
	div.rn.f32 	%f112, %f110, %f111;
	add.f32 	%f113, %f381, %f112;
	mul.wide.s32 	%rd47, %r2, 4;
	add.s64 	%rd48, %rd44, %rd47;
	ld.global.f32 	%f114, [%rd48];
	add.s64 	%rd49, %rd45, %rd47;
	ld.global.f32 	%f115, [%rd49];
	mul.f32 	%f116, %f114, %f115;
	add.s64 	%rd50, %rd46, %rd47;
	ld.global.f32 	%f117, [%rd50];
	div.rn.f32 	%f118, %f116, %f117;
	add.f32 	%f119, %f113, %f118;
	add.s64 	%rd51, %rd48, %rd47;
	ld.global.f32 	%f120, [%rd51];
	add.s64 	%rd52, %rd49, %rd47;
	ld.global.f32 	%f121, [%rd52];
	mul.f32 	%f122, %f120, %f121;
	add.s64 	%rd53, %rd50, %rd47;
	ld.global.f32 	%f123, [%rd53];
	div.rn.f32 	%f124, %f122, %f123;
	add.f32 	%f125, %f119, %f124;
	add.s64 	%rd54, %rd51, %rd47;
	ld.global.f32 	%f126, [%rd54];
	add.s64 	%rd55, %rd52, %rd47;
	ld.global.f32 	%f127, [%rd55];
	mul.f32 	%f128, %f126, %f127;
	add.s64 	%rd56, %rd53, %rd47;
	ld.global.f32 	%f129, [%rd56];
	div.rn.f32 	%f130, %f128, %f129;
	add.f32 	%f381, %f125, %f130;
	add.s32 	%r141, %r141, 4;
$L__BB2_8:
	and.b32  	%r11, %r144, 3;
	setp.eq.s32 	%p7, %r11, 0;
	@%p7 bra 	$L__BB2_13;
	setp.eq.s32 	%p8, %r11, 1;
	@%p8 bra 	$L__BB2_11;
	mul.lo.s32 	%r78, %r141, %r2;
	mul.wide.s32 	%rd57, %r78, 4;
	add.s64 	%rd58, %rd4, %rd57;
	ld.global.f32 	%f132, [%rd58];
	add.s64 	%rd59, %rd2, %rd57;
	ld.global.f32 	%f133, [%rd59];
	mul.f32 	%f134, %f132, %f133;
	add.s64 	%rd60, %rd3, %rd57;
	ld.global.f32 	%f135, [%rd60];
	div.rn.f32 	%f136, %f134, %f135;
	add.f32 	%f137, %f381, %f136;
	mul.wide.s32 	%rd61, %r2, 4;
	add.s64 	%rd62, %rd58, %rd61;
	ld.global.f32 	%f138, [%rd62];
	add.s64 	%rd63, %rd59, %rd61;
	ld.global.f32 	%f139, [%rd63];
	mul.f32 	%f140, %f138, %f139;
	add.s64 	%rd64, %rd60, %rd61;
	ld.global.f32 	%f141, [%rd64];
	div.rn.f32 	%f142, %f140, %f141;
	add.f32 	%f381, %f137, %f142;
	add.s32 	%r141, %r141, 2;
$L__BB2_11:
	and.b32  	%r79, %r144, 1;
	setp.eq.b32 	%p9, %r79, 1;
	not.pred 	%p10, %p9;
	@%p10 bra 	$L__BB2_13;
	mul.lo.s32 	%r80, %r141, %r2;
	mul.wide.s32 	%rd65, %r80, 4;
	add.s64 	%rd66, %rd4, %rd65;
	ld.global.f32 	%f143, [%rd66];
	add.s64 	%rd67, %rd2, %rd65;
	ld.global.f32 	%f144, [%rd67];
	mul.f32 	%f145, %f143, %f144;
	add.s64 	%rd68, %rd3, %rd65;
	ld.global.f32 	%f146, [%rd68];
	div.rn.f32 	%f147, %f145, %f146;
	add.f32 	%f381, %f381, %f147;
$L__BB2_13:
	setp.ge.s32 	%p11, %r144, %r55;
	@%p11 bra 	$L__BB2_18;
	ld.param.u32 	%r140, [_Z14LRNComputeDiffiPKfS0_S0_S0_iiiiiffPf_param_8];
	ld.param.u32 	%r138, [_Z14LRNComputeDiffiPKfS0_S0_S0_iiiiiffPf_param_7];
	mul.f32 	%f148, %f54, 0f3F000000;
	cvt.rzi.f32.f32 	%f149, %f148;
	add.f32 	%f150, %f149, %f149;
	sub.f32 	%f151, %f54, %f150;
	abs.f32 	%f11, %f151;
	cvt.rmi.f32.f32 	%f12, %f54;
	sub.s32 	%r150, %r144, %r55;
	sub.s32 	%r81, %r144, %r3;
	mad.lo.s32 	%r149, %r2, %r81, %r2;
	mul.lo.s32 	%r82, %r144, %r140;
	mul.lo.s32 	%r148, %r82, %r138;
$L__BB2_15:
	setp.eq.f32 	%p12, %f54, 0f00000000;
	mul.wide.s32 	%rd69, %r148, 4;
	add.s64 	%rd70, %rd4, %rd69;
	ld.global.f32 	%f153, [%rd70];
	add.s64 	%rd71, %rd2, %rd69;
	ld.global.f32 	%f154, [%rd71];
	mul.f32 	%f155, %f153, %f154;
	add.s64 	%rd72, %rd3, %rd69;
	ld.global.f32 	%f156, [%rd72];
	div.rn.f32 	%f157, %f155, %f156;
	add.f32 	%f381, %f381, %f157;
	mul.wide.s32 	%rd73, %r149, 4;
	add.s64 	%rd74, %rd4, %rd73;
	ld.global.f32 	%f20, [%rd74];
	add.s64 	%rd75, %rd3, %rd73;
	ld.global.f32 	%f21, [%rd75];
	abs.f32 	%f22, %f21;
	setp.lt.f32 	%p13, %f22, 0f00800000;
	mul.f32 	%f158, %f22, 0f4B800000;
	selp.f32 	%f159, %f158, %f22, %p13;
	selp.f32 	%f160, 0fC1C00000, 0f00000000, %p13;
	mov.b32 	%r83, %f159;
	add.s32 	%r84, %r83, -1060439283;
	and.b32  	%r85, %r84, -8388608;
	sub.s32 	%r86, %r83, %r85;
	mov.b32 	%f161, %r86;
	cvt.rn.f32.s32 	%f162, %r85;
	fma.rn.f32 	%f163, %f162, 0f34000000, %f160;
	add.f32 	%f164, %f161, 0fBF800000;
	add.f32 	%f165, %f161, 0f3F800000;
	rcp.approx.ftz.f32 	%f166, %f165;
	add.f32 	%f167, %f164, %f164;
	mul.f32 	%f168, %f167, %f166;
	mul.f32 	%f169, %f168, %f168;
	sub.f32 	%f170, %f164, %f168;
	add.f32 	%f171, %f170, %f170;
	neg.f32 	%f172, %f168;
	fma.rn.f32 	%f173, %f172, %f164, %f171;
	mul.rn.f32 	%f174, %f166, %f173;
	fma.rn.f32 	%f175, %f169, 0f3A2C32E4, 0f3B52E7DB;
	fma.rn.f32 	%f176, %f175, %f169, 0f3C93BB73;
	fma.rn.f32 	%f177, %f176, %f169, 0f3DF6384F;
	mul.rn.f32 	%f178, %f177, %f169;
	fma.rn.f32 	%f179, %f168, 0f3FB8AA3B, %f163;
	sub.f32 	%f180, %f163, %f179;
	fma.rn.f32 	%f181, %f168, 0f3FB8AA3B, %f180;
	fma.rn.f32 	%f182, %f174, 0f3FB8AA3B, %f181;
	fma.rn.f32 	%f183, %f168, 0f32A55E34, %f182;
	mul.f32 	%f184, %f178, 0f40400000;
	fma.rn.f32 	%f185, %f184, %f174, %f183;
	fma.rn.f32 	%f186, %f178, %f168, %f185;
	add.rn.f32 	%f187, %f179, %f186;
	neg.f32 	%f188, %f179;
	add.rn.f32 	%f189, %f187, %f188;
	neg.f32 	%f190, %f189;
	add.rn.f32 	%f191, %f186, %f190;
	mul.rn.f32 	%f192, %f187, %f54;
	neg.f32 	%f193, %f192;
	fma.rn.f32 	%f194, %f187, %f54, %f193;
	fma.rn.f32 	%f195, %f191, %f54, %f194;
	cvt.rni.f32.f32 	%f196, %f192;
	sub.f32 	%f197, %f192, %f196;
	add.f32 	%f198, %f197, %f195;
	fma.rn.f32 	%f199, %f198, 0f391FCB8E, 0f3AAF85ED;
	fma.rn.f32 	%f200, %f199, %f198, 0f3C1D9856;
	fma.rn.f32 	%f201, %f200, %f198, 0f3D6357BB;
	fma.rn.f32 	%f202, %f201, %f198, 0f3E75FDEC;
	fma.rn.f32 	%f203, %f202, %f198, 0f3F317218;
	fma.rn.f32 	%f204, %f203, %f198, 0f3F800000;
	cvt.rzi.s32.f32 	%r87, %f196;
	setp.gt.f32 	%p14, %f196, 0f00000000;
	selp.b32 	%r88, 0, -2097152000, %p14;
	add.s32 	%r89, %r88, 2130706432;
	mov.b32 	%f205, %r89;
	mul.f32 	%f206, %f204, %f205;
	shl.b32 	%r90, %r87, 23;
	sub.s32 	%r91, %r90, %r88;
	mov.b32 	%f207, %r91;
	mul.f32 	%f208, %f206, %f207;
	abs.f32 	%f209, %f192;
	setp.gt.f32 	%p15, %f209, 0f43180000;
	setp.lt.f32 	%p16, %f192, 0f00000000;
	selp.f32 	%f210, 0f00000000, 0f7F800000, %p16;
	selp.f32 	%f23, %f210, %f208, %p15;
	setp.eq.f32 	%p17, %f21, 0f3F800000;
	or.pred  	%p18, %p12, %p17;
	mov.f32 	%f385, 0f3F800000;
	@%p18 bra 	$L__BB2_28;
	abs.f32 	%f211, %f54;
	setp.num.f32 	%p19, %f211, %f211;
	setp.num.f32 	%p20, %f22, %f22;
	and.pred  	%p21, %p20, %p19;
	@%p21 bra 	$L__BB2_23;
	add.rn.f32 	%f385, %f21, %f54;
	bra.uni 	$L__BB2_28;
$L__BB2_18:
	ld.param.u32 	%r132, [_Z14LRNComputeDiffiPKfS0_S0_S0_iiiiiffPf_param_6];
	setp.ge.s32 	%p34, %r144, %r132;
	@%p34 bra 	$L__BB2_29;
	ld.param.u32 	%r133, [_Z14LRNComputeDiffiPKfS0_S0_S0_iiiiiffPf_param_6];
	mul.f32 	%f221, %f54, 0f3F000000;
	cvt.rzi.f32.f32 	%f222, %f221;
	add.f32 	%f223, %f222, %f222;
	sub.f32 	%f224, %f54, %f223;
	abs.f32 	%f16, %f224;
	cvt.rmi.f32.f32 	%f17, %f54;
	sub.s32 	%r155, %r144, %r133;
	sub.s32 	%r97, %r144, %r3;
	mad.lo.s32 	%r154, %r2, %r97, %r2;
	sub.s32 	%r98, %r144, %r55;
	mul.lo.s32 	%r153, %r2, %r98;
	mul.lo.s32 	%r152, %r2, %r144;
$L__BB2_20:
	setp.eq.f32 	%p35, %f54, 0f00000000;
	mul.wide.s32 	%rd79, %r152, 4;
	add.s64 	%rd80, %rd4, %rd79;
	ld.global.f32 	%f226, [%rd80];
	add.s64 	%rd81, %rd2, %rd79;
	ld.global.f32 	%f227, [%rd81];
	mul.f32 	%f228, %f226, %f227;
	add.s64 	%rd82, %rd3, %rd79;
	ld.global.f32 	%f229, [%rd82];
	div.rn.f32 	%f230, %f228, %f229;
	add.f32 	%f231, %f381, %f230;
	mul.wide.s32 	%rd83, %r153, 4;
	add.s64 	%rd84, %rd4, %rd83;
	ld.global.f32 	%f232, [%rd84];
	add.s64 	%rd85, %rd2, %rd83;
	ld.global.f32 	%f233, [%rd85];
	mul.f32 	%f234, %f232, %f233;
	add.s64 	%rd86, %rd3, %rd83;
	ld.global.f32 	%f235, [%rd86];
	div.rn.f32 	%f236, %f234, %f235;
	sub.f32 	%f381, %f231, %f236;
	mul.wide.s32 	%rd87, %r154, 4;
	add.s64 	%rd88, %rd4, %rd87;
	ld.global.f32 	%f35, [%rd88];
	add.s64 	%rd89, %rd3, %rd87;
	ld.global.f32 	%f36, [%rd89];
	abs.f32 	%f37, %f36;
	setp.lt.f32 	%p36, %f37, 0f00800000;
	mul.f32 	%f237, %f37, 0f4B800000;
	selp.f32 	%f238, %f237, %f37, %p36;
	selp.f32 	%f239, 0fC1C00000, 0f00000000, %p36;
	mov.b32 	%r99, %f238;
	add.s32 	%r100, %r99, -1060439283;
	and.b32  	%r101, %r100, -8388608;
	sub.s32 	%r102, %r99, %r101;
	mov.b32 	%f240, %r102;
	cvt.rn.f32.s32 	%f241, %r101;
	fma.rn.f32 	%f242, %f241, 0f34000000, %f239;
	add.f32 	%f243, %f240, 0fBF800000;
	add.f32 	%f244, %f240, 0f3F800000;
	rcp.approx.ftz.f32 	%f245, %f244;
	add.f32 	%f246, %f243, %f243;
	mul.f32 	%f247, %f246, %f245;
	mul.f32 	%f248, %f247, %f247;
	sub.f32 	%f249, %f243, %f247;
	add.f32 	%f250, %f249, %f249;
	neg.f32 	%f251, %f247;
	fma.rn.f32 	%f252, %f251, %f243, %f250;
	mul.rn.f32 	%f253, %f245, %f252;
	fma.rn.f32 	%f254, %f248, 0f3A2C32E4, 0f3B52E7DB;
	fma.rn.f32 	%f255, %f254, %f248, 0f3C93BB73;
	fma.rn.f32 	%f256, %f255, %f248, 0f3DF6384F;
	mul.rn.f32 	%f257, %f256, %f248;
	fma.rn.f32 	%f258, %f247, 0f3FB8AA3B, %f242;
	sub.f32 	%f259, %f242, %f258;
	fma.rn.f32 	%f260, %f247, 0f3FB8AA3B, %f259;
	fma.rn.f32 	%f261, %f253, 0f3FB8AA3B, %f260;
	fma.rn.f32 	%f262, %f247, 0f32A55E34, %f261;
	mul.f32 	%f263, %f257, 0f40400000;
	fma.rn.f32 	%f264, %f263, %f253, %f262;
	fma.rn.f32 	%f265, %f257, %f247, %f264;
	add.rn.f32 	%f266, %f258, %f265;
	neg.f32 	%f267, %f258;
	add.rn.f32 	%f268, %f266, %f267;
	neg.f32 	%f269, %f268;
	add.rn.f32 	%f270, %f265, %f269;
	mul.rn.f32 	%f271, %f266, %f54;
	neg.f32 	%f272, %f271;
	fma.rn.f32 	%f273, %f266, %f54, %f272;
	fma.rn.f32 	%f274, %f270, %f54, %f273;
	cvt.rni.f32.f32 	%f275, %f271;
	sub.f32 	%f276, %f271, %f275;
	add.f32 	%f277, %f276, %f274;
	fma.rn.f32 	%f278, %f277, 0f391FCB8E, 0f3AAF85ED;
	fma.rn.f32 	%f279, %f278, %f277, 0f3C1D9856;
	fma.rn.f32 	%f280, %f279, %f277, 0f3D6357BB;
	fma.rn.f32 	%f281, %f280, %f277, 0f3E75FDEC;
	fma.rn.f32 	%f282, %f281, %f277, 0f3F317218;
	fma.rn.f32 	%f283, %f282, %f277, 0f3F800000;
	cvt.rzi.s32.f32 	%r103, %f275;
	setp.gt.f32 	%p37, %f275, 0f00000000;
	selp.b32 	%r104, 0, -2097152000, %p37;
	add.s32 	%r105, %r104, 2130706432;
	mov.b32 	%f284, %r105;
	mul.f32 	%f285, %f283, %f284;
	shl.b32 	%r106, %r103, 23;
	sub.s32 	%r107, %r106, %r104;
	mov.b32 	%f286, %r107;
	mul.f32 	%f287, %f285, %f286;
	abs.f32 	%f288, %f271;
	setp.gt.f32 	%p38, %f288, 0f43180000;
	setp.lt.f32 	%p39, %f271, 0f00000000;
	selp.f32 	%f289, 0f00000000, 0f7F800000, %p39;
	selp.f32 	%f38, %f289, %f287, %p38;
	setp.eq.f32 	%p40, %f36, 0f3F800000;
	or.pred  	%p41, %p35, %p40;
	mov.f32 	%f388, 0f3F800000;
	@%p41 bra 	$L__BB2_39;
	abs.f32 	%f290, %f54;
	setp.num.f32 	%p42, %f290, %f290;
	setp.num.f32 	%p43, %f37, %f37;
	and.pred  	%p44, %p43, %p42;
	@%p44 bra 	$L__BB2_34;
	add.rn.f32 	%f388, %f36, %f54;
	bra.uni 	$L__BB2_39;
$L__BB2_23:
	setp.neu.f32 	%p22, %f21, 0f00000000;
	setp.neu.f32 	%p23, %f22, 0f7F800000;
	and.pred  	%p24, %p22, %p23;
	@%p24 bra 	$L__BB2_25;
	setp.lt.f32 	%p31, %f54, 0f00000000;
	setp.neu.f32 	%p32, %f11, 0f3F800000;
	add.f32 	%f215, %f21, %f21;
	mov.b32 	%r92, %f215;
	xor.b32  	%r93, %r92, 2139095040;
	selp.b32 	%r94, %r93, %r92, %p31;
	and.b32  	%r95, %r94, 2147483647;
	selp.b32 	%r96, %r95, %r94, %p32;
	mov.b32 	%f385, %r96;
	bra.uni 	$L__BB2_28;
$L__BB2_25:
	setp.eq.f32 	%p25, %f211, 0f7F800000;
	setp.eq.f32 	%p26, %f21, 0fBF800000;
	and.pred  	%p27, %p26, %p25;
	@%p27 bra 	$L__BB2_28;
	setp.geu.f32 	%p28, %f21, 0f00000000;
	mov.f32 	%f385, %f23;
	@%p28 bra 	$L__BB2_28;
	setp.neu.f32 	%p29, %f54, %f12;
	setp.neu.f32 	%p30, %f11, 0f3F800000;
	neg.f32 	%f213, %f23;
	selp.f32 	%f214, %f23, %f213, %p30;
	selp.f32 	%f385, 0f7FFFFFFF, %f214, %p29;
$L__BB2_28:
	ld.param.f32 	%f372, [_Z14LRNComputeDiffiPKfS0_S0_S0_iiiiiffPf_param_11];
	mul.f32 	%f216, %f20, %f385;
	add.s64 	%rd77, %rd1, %rd73;
	ld.global.f32 	%f217, [%rd77];
	mul.f32 	%f218, %f372, %f217;
	mul.f32 	%f219, %f381, %f218;
	sub.f32 	%f220, %f216, %f219;
	add.s64 	%rd78, %rd5, %rd73;
	st.global.f32 	[%rd78], %f220;
	add.s32 	%r150, %r150, 1;
	setp.eq.s32 	%p33, %r150, 0;
	add.s32 	%r149, %r149, %r2;
	add.s32 	%r148, %r148, %r2;
	mov.u32 	%r144, %r55;
	@%p33 bra 	$L__BB2_18;
	bra.uni 	$L__BB2_15;
$L__BB2_29:
	ld.param.u32 	%r135, [_Z14LRNComputeDiffiPKfS0_S0_S0_iiiiiffPf_param_6];
	add.s32 	%r113, %r3, %r135;
	add.s32 	%r114, %r113, -1;
	setp.ge.s32 	%p57, %r144, %r114;
	@%p57 bra 	$L__BB2_46;
	ld.param.u32 	%r136, [_Z14LRNComputeDiffiPKfS0_S0_S0_iiiiiffPf_param_6];
	mul.f32 	%f300, %f54, 0f3F000000;
	cvt.rzi.f32.f32 	%f301, %f300;
	add.f32 	%f302, %f301, %f301;
	sub.f32 	%f303, %f54, %f302;
	abs.f32 	%f30, %f303;
	abs.f32 	%f31, %f54;
	cvt.rmi.f32.f32 	%f32, %f54;
	sub.s32 	%r115, %r144, %r3;
	sub.s32 	%r158, %r115, %r136;
	mad.lo.s32 	%r157, %r2, %r115, %r2;
	sub.s32 	%r116, %r144, %r55;
	mul.lo.s32 	%r156, %r2, %r116;
$L__BB2_31:
	setp.eq.f32 	%p58, %f54, 0f00000000;
	mul.wide.s32 	%rd93, %r156, 4;
	add.s64 	%rd94, %rd4, %rd93;
	ld.global.f32 	%f305, [%rd94];
	add.s64 	%rd95, %rd2, %rd93;
	ld.global.f32 	%f306, [%rd95];
	mul.f32 	%f307, %f305, %f306;
	add.s64 	%rd96, %rd3, %rd93;
	ld.global.f32 	%f308, [%rd96];
	div.rn.f32 	%f309, %f307, %f308;
	sub.f32 	%f381, %f381, %f309;
	mul.wide.s32 	%rd97, %r157, 4;
	add.s64 	%rd98, %rd4, %rd97;
	ld.global.f32 	%f46, [%rd98];
	add.s64 	%rd99, %rd3, %rd97;
	ld.global.f32 	%f47, [%rd99];
	abs.f32 	%f48, %f47;
	setp.lt.f32 	%p59, %f48, 0f00800000;
	mul.f32 	%f310, %f48, 0f4B800000;
	selp.f32 	%f311, %f310, %f48, %p59;
	selp.f32 	%f312, 0fC1C00000, 0f00000000, %p59;
	mov.b32 	%r117, %f311;
	add.s32 	%r118, %r117, -1060439283;
	and.b32  	%r119, %r118, -8388608;
	sub.s32 	%r120, %r117, %r119;
	mov.b32 	%f313, %r120;
	cvt.rn.f32.s32 	%f314, %r119;
	fma.rn.f32 	%f315, %f314, 0f34000000, %f312;
	add.f32 	%f316, %f313, 0fBF800000;
	add.f32 	%f317, %f313, 0f3F800000;
	rcp.approx.ftz.f32 	%f318, %f317;
	add.f32 	%f319, %f316, %f316;
	mul.f32 	%f320, %f319, %f318;
	mul.f32 	%f321, %f320, %f320;
	sub.f32 	%f322, %f316, %f320;
	add.f32 	%f323, %f322, %f322;
	neg.f32 	%f324, %f320;
	fma.rn.f32 	%f325, %f324, %f316, %f323;
	mul.rn.f32 	%f326, %f318, %f325;
	fma.rn.f32 	%f327, %f321, 0f3A2C32E4, 0f3B52E7DB;
	fma.rn.f32 	%f328, %f327, %f321, 0f3C93BB73;
	fma.rn.f32 	%f329, %f328, %f321, 0f3DF6384F;
	mul.rn.f32 	%f330, %f329, %f321;
	fma.rn.f32 	%f331, %f320, 0f3FB8AA3B, %f315;
	sub.f32 	%f332, %f315, %f331;
	fma.rn.f32 	%f333, %f320, 0f3FB8AA3B, %f332;
	fma.rn.f32 	%f334, %f326, 0f3FB8AA3B, %f333;
	fma.rn.f32 	%f335, %f320, 0f32A55E34, %f334;
	mul.f32 	%f336, %f330, 0f40400000;
	fma.rn.f32 	%f337, %f336, %f326, %f335;
	fma.rn.f32 	%f338, %f330, %f320, %f337;
	add.rn.f32 	%f339, %f331, %f338;
	neg.f32 	%f340, %f331;
	add.rn.f32 	%f341, %f339, %f340;
	neg.f32 	%f342, %f341;
	add.rn.f32 	%f343, %f338, %f342;
	mul.rn.f32 	%f344, %f339, %f54;
	neg.f32 	%f345, %f344;
	fma.rn.f32 	%f346, %f339, %f54, %f345;
	fma.rn.f32 	%f347, %f343, %f54, %f346;
	cvt.rni.f32.f32 	%f348, %f344;
	sub.f32 	%f349, %f344, %f348;
	add.f32 	%f350, %f349, %f347;
	fma.rn.f32 	%f351, %f350, 0f391FCB8E, 0f3AAF85ED;
	fma.rn.f32 	%f352, %f351, %f350, 0f3C1D9856;
	fma.rn.f32 	%f353, %f352, %f350, 0f3D6357BB;
	fma.rn.f32 	%f354, %f353, %f350, 0f3E75FDEC;
	fma.rn.f32 	%f355, %f354, %f350, 0f3F317218;
	fma.rn.f32 	%f356, %f355, %f350, 0f3F800000;
	cvt.rzi.s32.f32 	%r121, %f348;
	setp.gt.f32 	%p60, %f348, 0f00000000;
	selp.b32 	%r122, 0, -2097152000, %p60;
	add.s32 	%r123, %r122, 2130706432;
	mov.b32 	%f357, %r123;
	mul.f32 	%f358, %f356, %f357;
	shl.b32 	%r124, %r121, 23;
	sub.s32 	%r125, %r124, %r122;
	mov.b32 	%f359, %r125;
	mul.f32 	%f360, %f358, %f359;
	abs.f32 	%f361, %f344;
	setp.gt.f32 	%p61, %f361, 0f43180000;
	setp.lt.f32 	%p62, %f344, 0f00000000;
	selp.f32 	%f362, 0f00000000, 0f7F800000, %p62;
	selp.f32 	%f49, %f362, %f360, %p61;
	setp.eq.f32 	%p63, %f47, 0f3F800000;
	or.pred  	%p64, %p58, %p63;
	mov.f32 	%f390, 0f3F800000;
	@%p64 bra 	$L__BB2_45;
	setp.num.f32 	%p65, %f31, %f31;
	setp.num.f32 	%p66, %f48, %f48;
	and.pred  	%p67, %p66, %p65;
	@%p67 bra 	$L__BB2_40;
	add.rn.f32 	%f390, %f47, %f54;
	bra.uni 	$L__BB2_45;
$L__BB2_34:
	setp.neu.f32 	%p45, %f36, 0f00000000;
	setp.neu.f32 	%p46, %f37, 0f7F800000;
	and.pred  	%p47, %p45, %p46;
	@%p47 bra 	$L__BB2_36;
	setp.lt.f32 	%p54, %f54, 0f00000000;
	setp.neu.f32 	%p55, %f16, 0f3F800000;
	add.f32 	%f294, %f36, %f36;
	mov.b32 	%r108, %f294;
	xor.b32  	%r109, %r108, 2139095040;
	selp.b32 	%r110, %r109, %r108, %p54;
	and.b32  	%r111, %r110, 2147483647;
	selp.b32 	%r112, %r111, %r110, %p55;
	mov.b32 	%f388, %r112;
	bra.uni 	$L__BB2_39;
$L__BB2_36:
	setp.eq.f32 	%p48, %f290, 0f7F800000;
	setp.eq.f32 	%p49, %f36, 0fBF800000;
	and.pred  	%p50, %p49, %p48;
	@%p50 bra 	$L__BB2_39;
	setp.geu.f32 	%p51, %f36, 0f00000000;
	mov.f32 	%f388, %f38;
	@%p51 bra 	$L__BB2_39;
	setp.neu.f32 	%p52, %f54, %f17;
	setp.neu.f32 	%p53, %f16, 0f3F800000;
	neg.f32 	%f292, %f38;
	selp.f32 	%f293, %f38, %f292, %p53;
	selp.f32 	%f388, 0f7FFFFFFF, %f293, %p52;
$L__BB2_39:
	ld.param.f32 	%f373, [_Z14LRNComputeDiffiPKfS0_S0_S0_iiiiiffPf_param_11];
	ld.param.u32 	%r144, [_Z14LRNComputeDiffiPKfS0_S0_S0_iiiiiffPf_param_6];
	mul.f32 	%f295, %f35, %f388;
	add.s64 	%rd91, %rd1, %rd87;
	ld.global.f32 	%f296, [%rd91];
	mul.f32 	%f297, %f373, %f296;
	mul.f32 	%f298, %f381, %f297;
	sub.f32 	%f299, %f295, %f298;
	add.s64 	%rd92, %rd5, %rd87;
	st.global.f32 	[%rd92], %f299;
	add.s32 	%r155, %r155, 1;
	setp.eq.s32 	%p56, %r155, 0;
	add.s32 	%r154, %r154, %r2;
	add.s32 	%r153, %r153, %r2;
	add.s32 	%r152, %r152, %r2;
	@%p56 bra 	$L__BB2_29;
	bra.uni 	$L__BB2_20;
$L__BB2_40:
	setp.neu.f32 	%p68, %f47, 0f00000000;
	setp.neu.f32 	%p69, %f48, 0f7F800000;
	and.pred  	%p70, %p68, %p69;
	@%p70 bra 	$L__BB2_42;
	setp.lt.f32 	%p77, %f54, 0f00000000;
	setp.neu.f32 	%p78, %f30, 0f3F800000;
	add.f32 	%f366, %f47, %f47;
	mov.b32 	%r126, %f366;
	xor.b32  	%r127, %r126, 2139095040;
	selp.b32 	%r128, %r127, %r126, %p77;
	and.b32  	%r129, %r128, 2147483647;
	selp.b32 	%r130, %r129, %r128, %p78;
	mov.b32 	%f390, %r130;
	bra.uni 	$L__BB2_45;
$L__BB2_42:
	setp.eq.f32 	%p71, %f31, 0f7F800000;
	setp.eq.f32 	%p72, %f47, 0fBF800000;
	and.pred  	%p73, %p72, %p71;
	@%p73 bra 	$L__BB2_45;
	setp.geu.f32 	%p74, %f47, 0f00000000;
	mov.f32 	%f390, %f49;
	@%p74 bra 	$L__BB2_45;
	setp.neu.f32 	%p75, %f54, %f32;
	setp.neu.f32 	%p76, %f30, 0f3F800000;
	neg.f32 	%f364, %f49;
	selp.f32 	%f365, %f49, %f364, %p76;
	selp.f32 	%f390, 0f7FFFFFFF, %f365, %p75;
$L__BB2_45:
	ld.param.f32 	%f374, [_Z14LRNComputeDiffiPKfS0_S0_S0_iiiiiffPf_param_11];
	mul.f32 	%f367, %f46, %f390;
	add.s64 	%rd101, %rd1, %rd97;
	ld.global.f32 	%f368, [%rd101];
	mul.f32 	%f369, %f374, %f368;
	mul.f32 	%f370, %f381, %f369;
	sub.f32 	%f371, %f367, %f370;
	add.s64 	%rd102, %rd5, %rd97;
	st.global.f32 	[%rd102], %f371;
	add.s32 	%r158, %r158, 1;
	add.s32 	%r157, %r157, %r2;
	add.s32 	%r156, %r156, %r2;
	setp.ne.s32 	%p79, %r158, -1;
	@%p79 bra 	$L__BB2_31;
$L__BB2_46:
	ret;

}


// ===== COMPILED SASS (sm_100) =====

	.target	sm_100

	.elftype	@"ET_EXEC"


//--------------------- .note.nv.tkinfo           --------------------------
	.section	.note.nv.tkinfo,"",@"SHT_NOTE"
	.sectionflags	@"SHF_NOTE_NV_TKINFO"
	.tkinfo
        /*0018*/ 	.word	0x00000002
        /*0030*/ 	.string	""
        /*0030*/ 	.string	"ptxas"
        /*0030*/ 	.string	"Cuda compilation tools, release 13.0, V13.0.88"
        /*0030*/ 	.string	"Build cuda_13.0.r13.0/compiler.36424714_0"
        /*0030*/ 	.string	"-arch sm_100 -m 64 "



//--------------------- .note.nv.cuinfo           --------------------------
	.section	.note.nv.cuinfo,"",@"SHT_NOTE"
	.sectionflags	@"SHF_NOTE_NV_CUINFO"
        /*0018*/ 	.short	0x0002
        /*001a*/ 	.short	0x0064
        /*001c*/ 	.short	0x0082
	.zero		2


//--------------------- .nv.info                  --------------------------
	.section	.nv.info,"",@"SHT_CUDA_INFO"
	.align	4


	//----- nvinfo : EIATTR_REGCOUNT
	.align		4
        /*0000*/ 	.byte	0x04, 0x2f
        /*0002*/ 	.short	(.L_1 - .L_0)
	.align		4
.L_0:
        /*0004*/ 	.word	index@(_Z12LRNFillScaleiPKfiiiiifPf)
        /*0008*/ 	.word	0x00000020


	//----- nvinfo : EIATTR_FRAME_SIZE
	.align		4
.L_1:
        /*000c*/ 	.byte	0x04, 0x11
        /*000e*/ 	.short	(.L_3 - .L_2)
	.align		4
.L_2:
        /*0010*/ 	.word	index@(_Z12LRNFillScaleiPKfiiiiifPf)
        /*0014*/ 	.word	0x00000000


	//----- nvinfo : EIATTR_REGCOUNT
	.align		4
.L_3:
        /*0018*/ 	.byte	0x04, 0x2f
        /*001a*/ 	.short	(.L_5 - .L_4)
	.align		4
.L_4:
        /*001c*/ 	.word	index@(_Z16LRNComputeOutputiPKfS0_fPf)
        /*0020*/ 	.word	0x00000010


	//----- nvinfo : EIATTR_FRAME_SIZE
	.align		4
.L_5:
        /*0024*/ 	.byte	0x04, 0x11
        /*0026*/ 	.short	(.L_7 - .L_6)
	.align		4
.L_6:
        /*0028*/ 	.word	index@(_Z16LRNComputeOutputiPKfS0_fPf)
        /*002c*/ 	.word	0x00000000


	//----- nvinfo : EIATTR_REGCOUNT
	.align		4
.L_7:
        /*0030*/ 	.byte	0x04, 0x2f
        /*0032*/ 	.short	(.L_9 - .L_8)
	.align		4
.L_8:
        /*0034*/ 	.word	index@(_Z14LRNComputeDiffiPKfS0_S0_S0_iiiiiffPf)
        /*0038*/ 	.word	0x00000028


	//----- nvinfo : EIATTR_FRAME_SIZE
	.align		4
.L_9:
        /*003c*/ 	.byte	0x04, 0x11
        /*003e*/ 	.short	(.L_11 - .L_10)
	.align		4
.L_10:
        /*0040*/ 	.word	index@($__internal_0_$__cuda_sm3x_div_rn_noftz_f32_slowpath)
        /*0044*/ 	.word	0x00000000


	//----- nvinfo : EIATTR_FRAME_SIZE
	.align		4
.L_11:
        /*0048*/ 	.byte	0x04, 0x11
        /*004a*/ 	.short	(.L_13 - .L_12)
	.align		4
.L_12:
        /*004c*/ 	.word	index@(_Z14LRNComputeDiffiPKfS0_S0_S0_iiiiiffPf)
        /*0050*/ 	.word	0x00000000


	//----- nvinfo : EIATTR_MIN_STACK_SIZE
	.align		4
.L_13:
        /*0054*/ 	.byte	0x04, 0x12
        /*0056*/ 	.short	(.L_15 - .L_14)
	.align		4
.L_14:
        /*0058*/ 	.word	index@(_Z14LRNComputeDiffiPKfS0_S0_S0_iiiiiffPf)
        /*005c*/ 	.word	0x00000000


	//----- nvinfo : EIATTR_MIN_STACK_SIZE
	.align		4
.L_15:
        /*0060*/ 	.byte	0x04, 0x12
        /*0062*/ 	.short	(.L_17 - .L_16)
	.align		4
.L_16:
        /*0064*/ 	.word	index@(_Z16LRNComputeOutputiPKfS0_fPf)
        /*0068*/ 	.word	0x00000000


	//----- nvinfo : EIATTR_MIN_STACK_SIZE
	.align		4
.L_17:
        /*006c*/ 	.byte	0x04, 0x12
        /*006e*/ 	.short	(.L_19 - .L_18)
	.align		4
.L_18:
        /*0070*/ 	.word	index@(_Z12LRNFillScaleiPKfiiiiifPf)
        /*0074*/ 	.word	0x00000000
.L_19:


//--------------------- .nv.compat                --------------------------
	.section	.nv.compat,"",@"SHT_CUDA_COMPAT_INFO"
	.align	4
        /*0000*/ 	.byte	0x02, 0x09, 0x00, 0x00, 0x02, 0x02, 0x01, 0x00, 0x02, 0x05, 0x05, 0x00, 0x03, 0x07, 0x01, 0x01
        /*0010*/ 	.byte	0x02, 0x03, 0x00, 0x00, 0x02, 0x06, 0x01, 0x00, 0x04, 0x0b, 0x08, 0x00, 0x01, 0x00, 0x00, 0x00
        /*0020*/ 	.byte	0x00, 0x00, 0x00, 0x00


//--------------------- .nv.info._Z14LRNComputeDiffiPKfS0_S0_S0_iiiiiffPf --------------------------
	.section	.nv.info._Z14LRNComputeDiffiPKfS0_S0_S0_iiiiiffPf,"",@"SHT_CUDA_INFO"
	.sectionflags	@""
	.align	4


	//----- nvinfo : EIATTR_CUDA_API_VERSION
	.align		4
        /*0000*/ 	.byte	0x04, 0x37
        /*0002*/ 	.short	(.L_21 - .L_20)
.L_20:
        /*0004*/ 	.word	0x00000082


	//----- nvinfo : EIATTR_KPARAM_INFO
	.align		4
.L_21:
        /*0008*/ 	.byte	0x04, 0x17
        /*000a*/ 	.short	(.L_23 - .L_22)
.L_22:
        /*000c*/ 	.word	0x00000000
        /*0010*/ 	.short	0x000c
        /*0012*/ 	.short	0x0048
        /*0014*/ 	.byte	0x00, 0xf5, 0x21, 0x00


	//----- nvinfo : EIATTR_KPARAM_INFO
	.align		4
.L_23:
        /*0018*/ 	.byte	0x04, 0x17
        /*001a*/ 	.short	(.L_25 - .L_24)
.L_24:
        /*001c*/ 	.word	0x00000000
        /*0020*/ 	.short	0x000b
        /*0022*/ 	.short	0x0040
        /*0024*/ 	.byte	0x00, 0xf0, 0x11, 0x00


	//----- nvinfo : EIATTR_KPARAM_INFO
	.align		4
.L_25:
        /*0028*/ 	.byte	0x04, 0x17
        /*002a*/ 	.short	(.L_27 - .L_26)
.L_26:
        /*002c*/ 	.word	0x00000000
        /*0030*/ 	.short	0x000a
        /*0032*/ 	.short	0x003c
        /*0034*/ 	.byte	0x00, 0xf0, 0x11, 0x00


	//----- nvinfo : EIATTR_KPARAM_INFO
	.align		4
.L_27:
        /*0038*/ 	.byte	0x04, 0x17
        /*003a*/ 	.short	(.L_29 - .L_28)
.L_28:
        /*003c*/ 	.word	0x00000000
        /*0040*/ 	.short	0x0009
        /*0042*/ 	.short	0x0038
        /*0044*/ 	.byte	0x00, 0xf0, 0x11, 0x00


	//----- nvinfo : EIATTR_KPARAM_INFO
	.align		4
.L_29:
        /*0048*/ 	.byte	0x04, 0x17
        /*004a*/ 	.short	(.L_31 - .L_30)
.L_30:
        /*004c*/ 	.word	0x00000000
        /*0050*/ 	.short	0x0008
        /*0052*/ 	.short	0x0034
        /*0054*/ 	.byte	0x00, 0xf0, 0x11, 0x00


	//----- nvinfo : EIATTR_KPARAM_INFO
	.align		4
.L_31:
        /*0058*/ 	.byte	0x04, 0x17
        /*005a*/ 	.short	(.L_33 - .L_32)
.L_32:
        /*005c*/ 	.word	0x00000000
        /*0060*/ 	.short	0x0007
        /*0062*/ 	.short	0x0030
        /*0064*/ 	.byte	0x00, 0xf0, 0x11, 0x00


	//----- nvinfo : EIATTR_KPARAM_INFO
	.align		4
.L_33:
        /*0068*/ 	.byte	0x04, 0x17
        /*006a*/ 	.short	(.L_35 - .L_34)
.L_34:
        /*006c*/ 	.word	0x00000000
        /*0070*/ 	.short	0x0006
        /*0072*/ 	.short	0x002c
        /*0074*/ 	.byte	0x00, 0xf0, 0x11, 0x00


	//----- nvinfo : EIATTR_KPARAM_INFO
	.align		4
.L_35:
        /*0078*/ 	.byte	0x04, 0x17
        /*007a*/ 	.short	(.L_37 - .L_36)
.L_36:
        /*007c*/ 	.word	0x00000000
        /*0080*/ 	.short	0x0005
        /*0082*/ 	.short	0x0028
        /*0084*/ 	.byte	0x00, 0xf0, 0x11, 0x00


	//----- nvinfo : EIATTR_KPARAM_INFO
	.align		4
.L_37:
        /*0088*/ 	.byte	0x04, 0x17
        /*008a*/ 	.short	(.L_39 - .L_38)
.L_38:
        /*008c*/ 	.word	0x00000000
        /*0090*/ 	.short	0x0004
        /*0092*/ 	.short	0x0020
        /*0094*/ 	.byte	0x00, 0xf5, 0x21, 0x00


	//----- nvinfo : EIATTR_KPARAM_INFO
	.align		4
.L_39:
        /*0098*/ 	.byte	0x04, 0x17
        /*009a*/ 	.short	(.L_41 - .L_40)
.L_40:
        /*009c*/ 	.word	0x00000000
        /*00a0*/ 	.short	0x0003
        /*00a2*/ 	.short	0x0018
        /*00a4*/ 	.byte	0x00, 0xf5, 0x21, 0x00


	//----- nvinfo : EIATTR_KPARAM_INFO
	.align		4
.L_41:
        /*00a8*/ 	.byte	0x04, 0x17
        /*00aa*/ 	.short	(.L_43 - .L_42)
.L_42:
        /*00ac*/ 	.word	0x00000000
        /*00b0*/ 	.short	0x0002
        /*00b2*/ 	.short	0x0010
        /*00b4*/ 	.byte	0x00, 0xf5, 0x21, 0x00


	//----- nvinfo : EIATTR_KPARAM_INFO
	.align		4
.L_43:
        /*00b8*/ 	.byte	0x04, 0x17
        /*00ba*/ 	.short	(.L_45 - .L_44)
.L_44:
        /*00bc*/ 	.word	0x00000000
        /*00c0*/ 	.short	0x0001
        /*00c2*/ 	.short	0x0008
        /*00c4*/ 	.byte	0x00, 0xf5, 0x21, 0x00


	//----- nvinfo : EIATTR_KPARAM_INFO
	.align		4
.L_45:
        /*00c8*/ 	.byte	0x04, 0x17
        /*00ca*/ 	.short	(.L_47 - .L_46)
.L_46:
        /*00cc*/ 	.word	0x00000000
        /*00d0*/ 	.short	0x0000
        /*00d2*/ 	.short	0x0000
        /*00d4*/ 	.byte	0x00, 0xf0, 0x11, 0x00


	//----- nvinfo : EIATTR_SPARSE_MMA_MASK
	.align		4
.L_47:
        /*00d8*/ 	.byte	0x03, 0x50
        /*00da*/ 	.short	0x0000


	//----- nvinfo : EIATTR_MAXREG_COUNT
	.align		4
        /*00dc*/ 	.byte	0x03, 0x1b
        /*00de*/ 	.short	0x00ff


	//----- nvinfo : EIATTR_MERCURY_ISA_VERSION
	.align		4
        /*00e0*/ 	.byte	0x03, 0x5f
        /*00e2*/ 	.short	0x0101


	//----- nvinfo : EIATTR_VRC_CTA_INIT_COUNT
	.align		4
        /*00e4*/ 	.byte	0x02, 0x4a
	.zero		1
	.zero		1


	//----- nvinfo : EIATTR_EXIT_INSTR_OFFSETS
	.align		4
        /*00e8*/ 	.byte	0x04, 0x1c
        /*00ea*/ 	.short	(.L_49 - .L_48)


	//   ....[0]....
.L_48:
        /*00ec*/ 	.word	0x00000070


	//   ....[1]....
        /*00f0*/ 	.word	0x00002e40


	//   ....[2]....
        /*00f4*/ 	.word	0x000036d0


	//----- nvinfo : EIATTR_CRS_STACK_SIZE
	.align		4
.L_49:
        /*00f8*/ 	.byte	0x04, 0x1e
        /*00fa*/ 	.short	(.L_51 - .L_50)
.L_50:
        /*00fc*/ 	.word	0x00000000


	//----- nvinfo : EIATTR_CBANK_PARAM_SIZE
	.align		4
.L_51:
        /*0100*/ 	.byte	0x03, 0x19
        /*0102*/ 	.short	0x0050


	//----- nvinfo : EIATTR_PARAM_CBANK
	.align		4
        /*0104*/ 	.byte	0x04, 0x0a
        /*0106*/ 	.short	(.L_53 - .L_52)
	.align		4
.L_52:
        /*0108*/ 	.word	index@(.nv.constant0._Z14LRNComputeDiffiPKfS0_S0_S0_iiiiiffPf)
        /*010c*/ 	.short	0x0380
        /*010e*/ 	.short	0x0050


	//----- nvinfo : EIATTR_SW_WAR
	.align		4
.L_53:
        /*0110*/ 	.byte	0x04, 0x36
        /*0112*/ 	.short	(.L_55 - .L_54)
.L_54:
        /*0114*/ 	.word	0x00000008
.L_55:


//--------------------- .nv.info._Z16LRNComputeOutputiPKfS0_fPf --------------------------
	.section	.nv.info._Z16LRNComputeOutputiPKfS0_fPf,"",@"SHT_CUDA_INFO"
	.sectionflags	@""
	.align	4


	//----- nvinfo : EIATTR_CUDA_API_VERSION
	.align		4
        /*0000*/ 	.byte	0x04, 0x37
        /*0002*/ 	.short	(.L_57 - .L_56)
.L_56:
        /*0004*/ 	.word	0x00000082


	//----- nvinfo : EIATTR_KPARAM_INFO
	.align		4
.L_57:
        /*0008*/ 	.byte	0x04, 0x17
        /*000a*/ 	.short	(.L_59 - .L_58)
.L_58:
        /*000c*/ 	.word	0x00000000
        /*0010*/ 	.short	0x0004
        /*0012*/ 	.short	0x0020
        /*0014*/ 	.byte	0x00, 0xf5, 0x21, 0x00


	//----- nvinfo : EIATTR_KPARAM_INFO
	.align		4
.L_59:
        /*0018*/ 	.byte	0x04, 0x17
        /*001a*/ 	.short	(.L_61 - .L_60)
.L_60:
        /*001c*/ 	.word	0x00000000
        /*0020*/ 	.short	0x0003
        /*0022*/ 	.short	0x0018
        /*0024*/ 	.byte	0x00, 0xf0, 0x11, 0x00


	//----- nvinfo : EIATTR_KPARAM_INFO
	.align		4
.L_61:
        /*0028*/ 	.byte	0x04, 0x17
        /*002a*/ 	.short	(.L_63 - .L_62)
.L_62:
        /*002c*/ 	.word	0x00000000
        /*0030*/ 	.short	0x0002
        /*0032*/ 	.short	0x0010
        /*0034*/ 	.byte	0x00, 0xf5, 0x21, 0x00


	//----- nvinfo : EIATTR_KPARAM_INFO
	.align		4
.L_63:
        /*0038*/ 	.byte	0x04, 0x17
        /*003a*/ 	.short	(.L_65 - .L_64)
.L_64:
        /*003c*/ 	.word	0x00000000
        /*0040*/ 	.short	0x0001
        /*0042*/ 	.short	0x0008
        /*0044*/ 	.byte	0x00, 0xf5, 0x21, 0x00


	//----- nvinfo : EIATTR_KPARAM_INFO
	.align		4
.L_65:
        /*0048*/ 	.byte	0x04, 0x17
        /*004a*/ 	.short	(.L_67 - .L_66)
.L_66:
        /*004c*/ 	.word	0x00000000
        /*0050*/ 	.short	0x0000
        /*0052*/ 	.short	0x0000
        /*0054*/ 	.byte	0x00, 0xf0, 0x11, 0x00


	//----- nvinfo : EIATTR_SPARSE_MMA_MASK
	.align		4
.L_67:
        /*0058*/ 	.byte	0x03, 0x50
        /*005a*/ 	.short	0x0000


	//----- nvinfo : EIATTR_MAXREG_COUNT
	.align		4
        /*005c*/ 	.byte	0x03, 0x1b
        /*005e*/ 	.short	0x00ff


	//----- nvinfo : EIATTR_MERCURY_ISA_VERSION
	.align		4
        /*0060*/ 	.byte	0x03, 0x5f
        /*0062*/ 	.short	0x0101


	//----- nvinfo : EIATTR_VRC_CTA_INIT_COUNT
	.align		4
        /*0064*/ 	.byte	0x02, 0x4a
	.zero		1
	.zero		1


	//----- nvinfo : EIATTR_EXIT_INSTR_OFFSETS
	.align		4
        /*0068*/ 	.byte	0x04, 0x1c
        /*006a*/ 	.short	(.L_69 - .L_68)


	//   ....[0]....
.L_68:
        /*006c*/ 	.word	0x00000070


	//   ....[1]....
        /*0070*/ 	.word	0x000006f0


	//----- nvinfo : EIATTR_CRS_STACK_SIZE
	.align		4
.L_69:
        /*0074*/ 	.byte	0x04, 0x1e
        /*0076*/ 	.short	(.L_71 - .L_70)
.L_70:
        /*0078*/ 	.word	0x00000000


	//----- nvinfo : EIATTR_CBANK_PARAM_SIZE
	.align		4
.L_71:
        /*007c*/ 	.byte	0x03, 0x19
        /*007e*/ 	.short	0x0028


	//----- nvinfo : EIATTR_PARAM_CBANK
	.align		4
        /*0080*/ 	.byte	0x04, 0x0a
        /*0082*/ 	.short	(.L_73 - .L_72)
	.align		4
.L_72:
        /*0084*/ 	.word	index@(.nv.constant0._Z16LRNComputeOutputiPKfS0_fPf)
        /*0088*/ 	.short	0x0380
        /*008a*/ 	.short	0x0028


	//----- nvinfo : EIATTR_SW_WAR
	.align		4
.L_73:
        /*008c*/ 	.byte	0x04, 0x36
        /*008e*/ 	.short	(.L_75 - .L_74)
.L_74:
        /*0090*/ 	.word	0x00000008
.L_75:


//--------------------- .nv.info._Z12LRNFillScaleiPKfiiiiifPf --------------------------
	.section	.nv.info._Z12LRNFillScaleiPKfiiiiifPf,"",@"SHT_CUDA_INFO"
	.sectionflags	@""
	.align	4


	//----- nvinfo : EIATTR_CUDA_API_VERSION
	.align		4
        /*0000*/ 	.byte	0x04, 0x37
        /*0002*/ 	.short	(.L_77 - .L_76)
.L_76:
        /*0004*/ 	.word	0x00000082


	//----- nvinfo : EIATTR_KPARAM_INFO
	.align		4
.L_77:
        /*0008*/ 	.byte	0x04, 0x17
        /*000a*/ 	.short	(.L_79 - .L_78)
.L_78:
        /*000c*/ 	.word	0x00000000
        /*0010*/ 	.short	0x0008
        /*0012*/ 	.short	0x0028
        /*0014*/ 	.byte	0x00, 0xf5, 0x21, 0x00


	//----- nvinfo : EIATTR_KPARAM_INFO
	.align		4
.L_79:
        /*0018*/ 	.byte	0x04, 0x17
        /*001a*/ 	.short	(.L_81 - .L_80)
.L_80:
        /*001c*/ 	.word	0x00000000
        /*0020*/ 	.short	0x0007
        /*0022*/ 	.short	0x0024
        /*0024*/ 	.byte	0x00, 0xf0, 0x11, 0x00


	//----- nvinfo : EIATTR_KPARAM_INFO
	.align		4
.L_81:
        /*0028*/ 	.byte	0x04, 0x17
        /*002a*/ 	.short	(.L_83 - .L_82)
.L_82:
        /*002c*/ 	.word	0x00000000
        /*0030*/ 	.short	0x0006
        /*0032*/ 	.short	0x0020
        /*0034*/ 	.byte	0x00, 0xf0, 0x11, 0x00


	//----- nvinfo : EIATTR_KPARAM_INFO
	.align		4
.L_83:
        /*0038*/ 	.byte	0x04, 0x17
        /*003a*/ 	.short	(.L_85 - .L_84)
.L_84:
        /*003c*/ 	.word	0x00000000
        /*0040*/ 	.short	0x0005
        /*0042*/ 	.short	0x001c
        /*0044*/ 	.byte	0x00, 0xf0, 0x11, 0x00


	//----- nvinfo : EIATTR_KPARAM_INFO
	.align		4
.L_85:
        /*0048*/ 	.byte	0x04, 0x17
        /*004a*/ 	.short	(.L_87 - .L_86)
.L_86:
        /*004c*/ 	.word	0x00000000
        /*0050*/ 	.short	0x0004
        /*0052*/ 	.short	0x0018
        /*0054*/ 	.byte	0x00, 0xf0, 0x11, 0x00


	//----- nvinfo : EIATTR_KPARAM_INFO
	.align		4
.L_87:
        /*0058*/ 	.byte	0x04, 0x17
        /*005a*/ 	.short	(.L_89 - .L_88)
.L_88:
        /*005c*/ 	.word	0x00000000
        /*0060*/ 	.short	0x0003
        /*0062*/ 	.short	0x0014
        /*0064*/ 	.byte	0x00, 0xf0, 0x11, 0x00


	//----- nvinfo : EIATTR_KPARAM_INFO
	.align		4
.L_89:
        /*0068*/ 	.byte	0x04, 0x17
        /*006a*/ 	.short	(.L_91 - .L_90)
.L_90:
        /*006c*/ 	.word	0x00000000
        /*0070*/ 	.short	0x0002
        /*0072*/ 	.short	0x0010
        /*0074*/ 	.byte	0x00, 0xf0, 0x11, 0x00


	//----- nvinfo : EIATTR_KPARAM_INFO
	.align		4
.L_91:
        /*0078*/ 	.byte	0x04, 0x17
        /*007a*/ 	.short	(.L_93 - .L_92)
.L_92:
        /*007c*/ 	.word	0x00000000
        /*0080*/ 	.short	0x0001
        /*0082*/ 	.short	0x0008
        /*0084*/ 	.byte	0x00, 0xf5, 0x21, 0x00


	//----- nvinfo : EIATTR_KPARAM_INFO
	.align		4
.L_93:
        /*0088*/ 	.byte	0x04, 0x17
        /*008a*/ 	.short	(.L_95 - .L_94)
.L_94:
        /*008c*/ 	.word	0x00000000
        /*0090*/ 	.short	0x0000
        /*0092*/ 	.short	0x0000
        /*0094*/ 	.byte	0x00, 0xf0, 0x11, 0x00


	//----- nvinfo : EIATTR_SPARSE_MMA_MASK
	.align		4
.L_95:
        /*0098*/ 	.byte	0x03, 0x50
        /*009a*/ 	.short	0x0000


	//----- nvinfo : EIATTR_MAXREG_COUNT
	.align		4
        /*009c*/ 	.byte	0x03, 0x1b
        /*009e*/ 	.short	0x00ff


	//----- nvinfo : EIATTR_MERCURY_ISA_VERSION
	.align		4
        /*00a0*/ 	.byte	0x03, 0x5f
        /*00a2*/ 	.short	0x0101


	//----- nvinfo : EIATTR_VRC_CTA_INIT_COUNT
	.align		4
        /*00a4*/ 	.byte	0x02, 0x4a
	.zero		1
	.zero		1


	//----- nvinfo : EIATTR_EXIT_INSTR_OFFSETS
	.align		4
        /*00a8*/ 	.byte	0x04, 0x1c
        /*00aa*/ 	.short	(.L_97 - .L_96)


	//   ....[0]....
.L_96:
        /*00ac*/ 	.word	0x00000070


	//   ....[1]....
        /*00b0*/ 	.word	0x000022b0


	//   ....[2]....
        /*00b4*/ 	.word	0x00002700


	//   ....[3]....
        /*00b8*/ 	.word	0x00002930


	//   ....[4]....
        /*00bc*/ 	.word	0x00002aa0


	//   ....[5]....
        /*00c0*/ 	.word	0x00002b60


	//----- nvinfo : EIATTR_CBANK_PARAM_SIZE
	.align		4
.L_97:
        /*00c4*/ 	.byte	0x03, 0x19
        /*00c6*/ 	.short	0x0030


	//----- nvinfo : EIATTR_PARAM_CBANK
	.align		4
        /*00c8*/ 	.byte	0x04, 0x0a
        /*00ca*/ 	.short	(.L_99 - .L_98)
	.align		4
.L_98:
        /*00cc*/ 	.word	index@(.nv.constant0._Z12LRNFillScaleiPKfiiiiifPf)
        /*00d0*/ 	.short	0x0380
        /*00d2*/ 	.short	0x0030


	//----- nvinfo : EIATTR_SW_WAR
	.align		4
.L_99:
        /*00d4*/ 	.byte	0x04, 0x36
        /*00d6*/ 	.short	(.L_101 - .L_100)
.L_100:
        /*00d8*/ 	.word	0x00000008
.L_101:


//--------------------- .nv.callgraph             --------------------------
	.section	.nv.callgraph,"",@"SHT_CUDA_CALLGRAPH"
	.align	4
	.sectionentsize	8
	.align		4
        /*0000*/ 	.word	0x00000000
	.align		4
        /*0004*/ 	.word	0xffffffff
	.align		4
        /*0008*/ 	.word	0x00000000
	.align		4
        /*000c*/ 	.word	0xfffffffe
	.align		4
        /*0010*/ 	.word	0x00000000
	.align		4
        /*0014*/ 	.word	0xfffffffd
	.align		4
        /*0018*/ 	.word	0x00000000
	.align		4
        /*001c*/ 	.word	0xfffffffc


//--------------------- .text._Z14LRNComputeDiffiPKfS0_S0_S0_iiiiiffPf --------------------------
	.section	.text._Z14LRNComputeDiffiPKfS0_S0_S0_iiiiiffPf,"ax",@progbits
	.align	128
        .global         _Z14LRNComputeDiffiPKfS0_S0_S0_iiiiiffPf
        .type           _Z14LRNComputeDiffiPKfS0_S0_S0_iiiiiffPf,@function
        .size           _Z14LRNComputeDiffiPKfS0_S0_S0_iiiiiffPf,(.L_x_88 - _Z14LRNComputeDiffiPKfS0_S0_S0_iiiiiffPf)
        .other          _Z14LRNComputeDiffiPKfS0_S0_S0_iiiiiffPf,@"STO_CUDA_ENTRY STV_DEFAULT"
_Z14LRNComputeDiffiPKfS0_S0_S0_iiiiiffPf:
.text._Z14LRNComputeDiffiPKfS0_S0_S0_iiiiiffPf:
[----:B------:R-:W-:Y:S01]  /*0000*/  LDC R1, c[0x0][0x37c] ;  /* 0x0000df00ff017b82 */ /* 0x000fe20000000800 */
[----:B------:R-:W0:Y:S07]  /*0010*/  S2R R5, SR_TID.X ;  /* 0x0000000000057919 */ /* 0x000e2e0000002100 */
[----:B------:R-:W0:Y:S01]  /*0020*/  S2UR UR4, SR_CTAID.X ;  /* 0x00000000000479c3 */ /* 0x000e220000002500 */
[----:B------:R-:W1:Y:S07]  /*0030*/  LDCU UR5, c[0x0][0x380] ;  /* 0x00007000ff0577ac */ /* 0x000e6e0008000800 */
[----:B------:R-:W0:Y:S02]  /*0040*/  LDC R0, c[0x0][0x360] ;  /* 0x0000d800ff007b82 */ /* 0x000e240000000800 */
[----:B0-----:R-:W-:-:S05]  /*0050*/  IMAD R5, R0, UR4, R5 ;  /* 0x0000000400057c24 */ /* 0x001fca000f8e0205 */
[----:B-1----:R-:W-:-:S13]  /*0060*/  ISETP.GE.AND P0, PT, R5, UR5, PT ;  /* 0x0000000505007c0c */ /* 0x002fda000bf06270 */
[----:B------:R-:W-:Y:S05]  /*0070*/  @P0 EXIT ;  /* 0x000000000000094d */ /* 0x000fea0003800000 */
[----:B------:R-:W0:Y:S01]  /*0080*/  LDC R4, c[0x0][0x3b4] ;  /* 0x0000ed00ff047b82 */ /* 0x000e220000000800 */
[----:B------:R-:W-:Y:S01]  /*0090*/  IABS R8, R5 ;  /* 0x0000000500087213 */ /* 0x000fe20000000000 */
[----:B------:R-:W1:Y:S01]  /*00a0*/  LDCU UR4, c[0x0][0x3ac] ;  /* 0x00007580ff0477ac */ /* 0x000e620008000800 */
[----:B------:R-:W-:-:S05]  /*00b0*/  HFMA2 R13, -RZ, RZ, 0, 0 ;  /* 0x00000000ff0d7431 */ /* 0x000fca00000001ff */
[----:B------:R-:W2:Y:S08]  /*00c0*/  LDC R3, c[0x0][0x3b0] ;  /* 0x0000ec00ff037b82 */ /* 0x000eb00000000800 */
[----:B------:R-:W3:Y:S01]  /*00d0*/  LDC.64 R22, c[0x0][0x388] ;  /* 0x0000e200ff167b82 */ /* 0x000ee20000000a00 */
[----:B0-----:R-:W-:-:S07]  /*00e0*/  IABS R9, R4 ;  /* 0x0000000400097213 */ /* 0x001fce0000000000 */
[----:B------:R-:W0:Y:S01]  /*00f0*/  LDC.64 R20, c[0x0][0x390] ;  /* 0x0000e400ff147b82 */ /* 0x000e220000000a00 */
[----:B------:R-:W4:Y:S01]  /*0100*/  I2F.RP R0, R9 ;  /* 0x0000000900007306 */ /* 0x000f220000209400 */
[----:B--2---:R-:W-:-:S06]  /*0110*/  IABS R10, R3 ;  /* 0x00000003000a7213 */ /* 0x004fcc0000000000 */
[----:B------:R-:W2:Y:S08]  /*0120*/  LDC.64 R18, c[0x0][0x398] ;  /* 0x0000e600ff127b82 */ /* 0x000eb00000000a00 */
[----:B------:R-:W5:Y:S01]  /*0130*/  LDC.64 R16, c[0x0][0x3a0] ;  /* 0x0000e800ff107b82 */ /* 0x000f620000000a00 */
[----:B----4-:R-:W4:Y:S07]  /*0140*/  MUFU.RCP R0, R0 ;  /* 0x0000000000007308 */ /* 0x010f2e0000001000 */
[----:B------:R-:W5:Y:S01]  /*0150*/  LDC.64 R14, c[0x0][0x3c8] ;  /* 0x0000f200ff0e7b82 */ /* 0x000f620000000a00 */
[----:B----4-:R-:W-:-:S04]  /*0160*/  IADD3 R6, PT, PT, R0, 0xffffffe, RZ ;  /* 0x0ffffffe00067810 */ /* 0x010fc80007ffe0ff */
[----:B------:R4:W1:Y:S02]  /*0170*/  F2I.FTZ.U32.TRUNC.NTZ R7, R6 ;  /* 0x0000000600077305 */ /* 0x000864000021f000 */
[----:B----4-:R-:W-:Y:S01]  /*0180*/  HFMA2 R6, -RZ, RZ, 0, 0 ;  /* 0x00000000ff067431 */ /* 0x010fe200000001ff */
[----:B-1----:R-:W-:-:S05]  /*0190*/  IADD3 R2, PT, PT, RZ, -R7, RZ ;  /* 0x80000007ff027210 */ /* 0x002fca0007ffe0ff */
[----:B------:R-:W-:Y:S01]  /*01a0*/  IMAD R11, R2, R9, RZ ;  /* 0x00000009020b7224 */ /* 0x000fe200078e02ff */
[----:B------:R-:W-:-:S03]  /*01b0*/  MOV R2, R8 ;  /* 0x0000000800027202 */ /* 0x000fc60000000f00 */
[----:B------:R-:W-:Y:S01]  /*01c0*/  IMAD.HI.U32 R7, R7, R11, R6 ;  /* 0x0000000b07077227 */ /* 0x000fe200078e0006 */
[----:B------:R-:W-:-:S04]  /*01d0*/  MOV R11, R10 ;  /* 0x0000000a000b7202 */ /* 0x000fc80000000f00 */
[----:B------:R-:W1:Y:S01]  /*01e0*/  I2F.RP R8, R11 ;  /* 0x0000000b00087306 */ /* 0x000e620000209400 */
[----:B------:R-:W-:-:S05]  /*01f0*/  IMAD.HI.U32 R0, R7, R2, RZ ;  /* 0x0000000207007227 */ /* 0x000fca00078e00ff */
[----:B------:R-:W-:-:S05]  /*0200*/  IADD3 R6, PT, PT, -R0, RZ, RZ ;  /* 0x000000ff00067210 */ /* 0x000fca0007ffe1ff */
[C---:B------:R-:W-:Y:S01]  /*0210*/  IMAD R2, R9.reuse, R6, R2 ;  /* 0x0000000609027224 */ /* 0x040fe200078e0202 */
[----:B-1----:R-:W1:Y:S04]  /*0220*/  MUFU.RCP R8, R8 ;  /* 0x0000000800087308 */ /* 0x002e680000001000 */
[----:B------:R-:W-:-:S13]  /*0230*/  ISETP.GT.U32.AND P1, PT, R9, R2, PT ;  /* 0x000000020900720c */ /* 0x000fda0003f24070 */
[-C--:B------:R-:W-:Y:S02]  /*0240*/  @!P1 IADD3 R2, PT, PT, R2, -R9.reuse, RZ ;  /* 0x8000000902029210 */ /* 0x080fe40007ffe0ff */
[----:B------:R-:W-:Y:S02]  /*0250*/  @!P1 IADD3 R0, PT, PT, R0, 0x1, RZ ;  /* 0x0000000100009810 */ /* 0x000fe40007ffe0ff */
[----:B-1----:R-:W-:Y:S02]  /*0260*/  IADD3 R6, PT, PT, R8, 0xffffffe, RZ ;  /* 0x0ffffffe08067810 */ /* 0x002fe40007ffe0ff */
[----:B------:R-:W-:Y:S02]  /*0270*/  ISETP.GE.U32.AND P0, PT, R2, R9, PT ;  /* 0x000000090200720c */ /* 0x000fe40003f06070 */
[----:B------:R1:W4:Y:S01]  /*0280*/  F2I.FTZ.U32.TRUNC.NTZ R7, R6 ;  /* 0x0000000600077305 */ /* 0x000322000021f000 */
[----:B------:R-:W-:Y:S02]  /*0290*/  LOP3.LUT R2, R5, R4, RZ, 0x3c, !PT ;  /* 0x0000000405027212 */ /* 0x000fe400078e3cff */
[----:B------:R-:W-:-:S02]  /*02a0*/  ISETP.NE.AND P1, PT, R4, RZ, PT ;  /* 0x000000ff0400720c */ /* 0x000fc40003f25270 */
[----:B------:R-:W-:Y:S01]  /*02b0*/  ISETP.GE.AND P2, PT, R2, RZ, PT ;  /* 0x000000ff0200720c */ /* 0x000fe20003f46270 */
[----:B-1----:R-:W-:-:S05]  /*02c0*/  HFMA2 R6, -RZ, RZ, 0, 0 ;  /* 0x00000000ff067431 */ /* 0x002fca00000001ff */
[----:B------:R-:W-:-:S04]  /*02d0*/  @P0 IADD3 R0, PT, PT, R0, 0x1, RZ ;  /* 0x0000000100000810 */ /* 0x000fc80007ffe0ff */
[----:B------:R-:W-:Y:S02]  /*02e0*/  MOV R8, R0 ;  /* 0x0000000000087202 */ /* 0x000fe40000000f00 */
[----:B----4-:R-:W-:Y:S02]  /*02f0*/  IADD3 R0, PT, PT, RZ, -R7, RZ ;  /* 0x80000007ff007210 */ /* 0x010fe40007ffe0ff */
[----:B------:R-:W-:Y:S02]  /*0300*/  @!P2 IADD3 R8, PT, PT, -R8, RZ, RZ ;  /* 0x000000ff0808a210 */ /* 0x000fe40007ffe1ff */
[----:B------:R-:W-:Y:S01]  /*0310*/  @!P1 LOP3.LUT R8, RZ, R4, RZ, 0x33, !PT ;  /* 0x00000004ff089212 */ /* 0x000fe200078e33ff */
[----:B------:R-:W-:-:S03]  /*0320*/  IMAD R9, R0, R11, RZ ;  /* 0x0000000b00097224 */ /* 0x000fc600078e02ff */
[----:B------:R-:W-:Y:S01]  /*0330*/  IABS R0, R8 ;  /* 0x0000000800007213 */ /* 0x000fe20000000000 */
[----:B------:R-:W-:Y:S02]  /*0340*/  IMAD.HI.U32 R6, R7, R9, R6 ;  /* 0x0000000907067227 */ /* 0x000fe400078e0006 */
[----:B------:R-:W1:Y:S04]  /*0350*/  LDC R9, c[0x0][0x3b8] ;  /* 0x0000ee00ff097b82 */ /* 0x000e680000000800 */
[----:B------:R-:W-:-:S05]  /*0360*/  IMAD.HI.U32 R6, R6, R0, RZ ;  /* 0x0000000006067227 */ /* 0x000fca00078e00ff */
[----:B------:R-:W-:-:S05]  /*0370*/  IADD3 R2, PT, PT, -R6, RZ, RZ ;  /* 0x000000ff06027210 */ /* 0x000fca0007ffe1ff */
[----:B------:R-:W-:Y:S01]  /*0380*/  IMAD R0, R11, R2, R0 ;  /* 0x000000020b007224 */ /* 0x000fe200078e0200 */
[----:B------:R-:W-:-:S04]  /*0390*/  IADD3 R2, PT, PT, -R8, RZ, RZ ;  /* 0x000000ff08027210 */ /* 0x000fc80007ffe1ff */
[----:B------:R-:W-:Y:S01]  /*03a0*/  ISETP.GT.U32.AND P1, PT, R11, R0, PT ;  /* 0x000000000b00720c */ /* 0x000fe20003f24070 */
[----:B------:R-:W-:-:S12]  /*03b0*/  IMAD R2, R4, R2, R5 ;  /* 0x0000000204027224 */ /* 0x000fd800078e0205 */
[-C--:B------:R-:W-:Y:S02]  /*03c0*/  @!P1 IADD3 R0, PT, PT, R0, -R11.reuse, RZ ;  /* 0x8000000b00009210 */ /* 0x080fe40007ffe0ff */
[----:B------:R-:W-:Y:S02]  /*03d0*/  @!P1 IADD3 R6, PT, PT, R6, 0x1, RZ ;  /* 0x0000000106069810 */ /* 0x000fe40007ffe0ff */
[----:B------:R-:W-:Y:S02]  /*03e0*/  ISETP.GE.U32.AND P0, PT, R0, R11, PT ;  /* 0x0000000b0000720c */ /* 0x000fe40003f06070 */
[----:B------:R-:W-:Y:S02]  /*03f0*/  LOP3.LUT R0, R8, R3, RZ, 0x3c, !PT ;  /* 0x0000000308007212 */ /* 0x000fe400078e3cff */
[----:B------:R-:W-:Y:S02]  /*0400*/  ISETP.NE.AND P1, PT, R3, RZ, PT ;  /* 0x000000ff0300720c */ /* 0x000fe40003f25270 */
[----:B------:R-:W-:-:S07]  /*0410*/  ISETP.GE.AND P2, PT, R0, RZ, PT ;  /* 0x000000ff0000720c */ /* 0x000fce0003f46270 */
[----:B------:R-:W-:Y:S02]  /*0420*/  @P0 IADD3 R6, PT, PT, R6, 0x1, RZ ;  /* 0x0000000106060810 */ /* 0x000fe40007ffe0ff */
[----:B-1----:R-:W-:-:S04]  /*0430*/  ISETP.GE.AND P0, PT, R9, 0x3, PT ;  /* 0x000000030900780c */ /* 0x002fc80003f06270 */
[----:B------:R-:W-:Y:S02]  /*0440*/  @!P2 IADD3 R6, PT, PT, -R6, RZ, RZ ;  /* 0x000000ff0606a210 */ /* 0x000fe40007ffe1ff */
[----:B------:R-:W-:-:S04]  /*0450*/  @!P1 LOP3.LUT R6, RZ, R3, RZ, 0x33, !PT ;  /* 0x00000003ff069212 */ /* 0x000fc800078e33ff */
[----:B------:R-:W-:-:S05]  /*0460*/  IADD3 R0, PT, PT, -R6, RZ, RZ ;  /* 0x000000ff06007210 */ /* 0x000fca0007ffe1ff */
[C---:B------:R-:W-:Y:S01]  /*0470*/  IMAD R7, R3.reuse, R0, R8 ;  /* 0x0000000003077224 */ /* 0x040fe200078e0208 */
[----:B------:R-:W-:Y:S01]  /*0480*/  MOV R8, RZ ;  /* 0x000000ff00087202 */ /* 0x000fe20000000f00 */
[----:B------:R-:W-:Y:S01]  /*0490*/  IMAD R0, R3, UR4, RZ ;  /* 0x0000000403007c24 */ /* 0x000fe2000f8e02ff */
[----:B------:R-:W1:Y:S03]  /*04a0*/  LDCU.64 UR4, c[0x0][0x358] ;  /* 0x00006b00ff0477ac */ /* 0x000e660008000a00 */
[----:B------:R-:W-:Y:S01]  /*04b0*/  IMAD R7, R6, R0, R7 ;  /* 0x0000000006077224 */ /* 0x000fe200078e0207 */
[----:B------:R-:W-:-:S03]  /*04c0*/  IADD3 R0, PT, PT, R9, 0x1, RZ ;  /* 0x0000000109007810 */ /* 0x000fc60007ffe0ff */
[----:B------:R-:W-:Y:S01]  /*04d0*/  IMAD R7, R7, R4, R2 ;  /* 0x0000000407077224 */ /* 0x000fe200078e0202 */
[----:B------:R-:W-:Y:S01]  /*04e0*/  LEA.HI R2, R0, R0, RZ, 0x1 ;  /* 0x0000000000027211 */ /* 0x000fe200078f08ff */
[----:B------:R-:W-:Y:S02]  /*04f0*/  IMAD R4, R4, R3, RZ ;  /* 0x0000000304047224 */ /* 0x000fe400078e02ff */
[----:B---3--:R-:W-:Y:S01]  /*0500*/  IMAD.WIDE R22, R7, 0x4, R22 ;  /* 0x0000000407167825 */ /* 0x008fe200078e0216 */
[----:B------:R-:W-:-:S03]  /*0510*/  SHF.R.S32.HI R2, RZ, 0x1, R2 ;  /* 0x00000001ff027819 */ /* 0x000fc60000011402 */
[----:B0-----:R-:W-:-:S04]  /*0520*/  IMAD.WIDE R20, R7, 0x4, R20 ;  /* 0x0000000407147825 */ /* 0x001fc800078e0214 */
[----:B--2---:R-:W-:-:S04]  /*0530*/  IMAD.WIDE R18, R7, 0x4, R18 ;  /* 0x0000000407127825 */ /* 0x004fc800078e0212 */
[----:B-----5:R-:W-:-:S04]  /*0540*/  IMAD.WIDE R16, R7, 0x4, R16 ;  /* 0x0000000407107825 */ /* 0x020fc800078e0210 */
[----:B------:R-:W-:Y:S01]  /*0550*/  IMAD.WIDE R14, R7, 0x4, R14 ;  /* 0x00000004070e7825 */ /* 0x000fe200078e020e */
[----:B-1----:R-:W-:Y:S06]  /*0560*/  @!P0 BRA `(.L_x_0) ;  /* 0x0000001400688947 */ /* 0x002fec0003800000 */
[----:B------:R-:W-:Y:S02]  /*0570*/  ISETP.GE.U32.AND P0, PT, R9, 0x11, PT ;  /* 0x000000110900780c */ /* 0x000fe40003f06070 */
[----:B------:R-:W-:Y:S02]  /*0580*/  IADD3 R13, PT, PT, R2, -0x1, RZ ;  /* 0xffffffff020d7810 */ /* 0x000fe40007ffe0ff */
[----:B------:R-:W-:Y:S02]  /*0590*/  MOV R11, RZ ;  /* 0x000000ff000b7202 */ /* 0x000fe40000000f00 */
[----:B------:R-:W-:Y:S02]  /*05a0*/  MOV R8, RZ ;  /* 0x000000ff00087202 */ /* 0x000fe40000000f00 */
[----:B------:R-:W-:-:S05]  /*05b0*/  VIMNMX R13, PT, PT, R13, 0x1, !PT ;  /* 0x000000010d0d7848 */ /* 0x000fca0007fe0100 */
[----:B------:R-:W-:Y:S05]  /*05c0*/  @!P0 BRA `(.L_x_1) ;  /* 0x0000000800c08947 */ /* 0x000fea0003800000 */
[----:B------:R-:W-:Y:S02]  /*05d0*/  LOP3.LUT R11, R13, 0x7ffffff8, RZ, 0xc0, !PT ;  /* 0x7ffffff80d0b7812 */ /* 0x000fe400078ec0ff */
[----:B------:R-:W-:Y:S02]  /*05e0*/  CS2R R8, SRZ ;  /* 0x0000000000087805 */ /* 0x000fe4000001ff00 */
[----:B------:R-:W-:-:S07]  /*05f0*/  IADD3 R10, PT, PT, -R11, RZ, RZ ;  /* 0x000000ff0b0a7210 */ /* 0x000fce0007ffe1ff */
.L_x_18:
[----:B------:R-:W-:-:S05]  /*0600*/  IMAD.WIDE R32, R9, 0x4, R18 ;  /* 0x0000000409207825 */ /* 0x000fca00078e0212 */
[----:B------:R-:W2:Y:S01]  /*0610*/  LDG.E R12, desc[UR4][R32.64] ;  /* 0x00000004200c7981 */ /* 0x000ea2000c1e1900 */
[----:B------:R-:W-:-:S04]  /*0620*/  IMAD.WIDE R36, R9, 0x4, R16 ;  /* 0x0000000409247825 */ /* 0x000fc800078e0210 */
[----:B------:R-:W-:Y:S01]  /*0630*/  IMAD.WIDE R34, R9, 0x4, R20 ;  /* 0x0000000409227825 */ /* 0x000fe200078e0214 */
[----:B------:R-:W3:Y:S04]  /*0640*/  LDG.E R3, desc[UR4][R36.64] ;  /* 0x0000000424037981 */ /* 0x000ee8000c1e1900 */
[----:B------:R-:W3:Y:S01]  /*0650*/  LDG.E R0, desc[UR4][R34.64] ;  /* 0x0000000422007981 */ /* 0x000ee2000c1e1900 */
[----:B------:R-:W-:Y:S01]  /*0660*/  IADD3 R10, PT, PT, R10, 0x8, RZ ;  /* 0x000000080a0a7810 */ /* 0x000fe20007ffe0ff */
[----:B------:R-:W-:Y:S03]  /*0670*/  BSSY.RECONVERGENT B2, `(.L_x_2) ;  /* 0x000000f000027945 */ /* 0x000fe60003800200 */
[----:B------:R-:W-:Y:S01]  /*0680*/  ISETP.NE.AND P2, PT, R10, RZ, PT ;  /* 0x000000ff0a00720c */ /* 0x000fe20003f45270 */
[----:B--2---:R-:W0:Y:S01]  /*0690*/  MUFU.RCP R5, R12 ;  /* 0x0000000c00057308 */ /* 0x004e220000001000 */
[----:B---3--:R-:W-:-:S07]  /*06a0*/  FMUL R3, R3, R0 ;  /* 0x0000000003037220 */ /* 0x008fce0000400000 */
[----:B------:R-:W1:Y:S01]  /*06b0*/  FCHK P0, R3, R12 ;  /* 0x0000000c03007302 */ /* 0x000e620000000000 */
[----:B0-----:R-:W-:-:S04]  /*06c0*/  FFMA R6, -R12, R5, 1 ;  /* 0x3f8000000c067423 */ /* 0x001fc80000000105 */
[----:B------:R-:W-:-:S04]  /*06d0*/  FFMA R6, R5, R6, R5 ;  /* 0x0000000605067223 */ /* 0x000fc80000000005 */
[----:B------:R-:W-:-:S04]  /*06e0*/  FFMA R5, R3, R6, RZ ;  /* 0x0000000603057223 */ /* 0x000fc800000000ff */
[----:B------:R-:W-:-:S04]  /*06f0*/  FFMA R0, -R12, R5, R3 ;  /* 0x000000050c007223 */ /* 0x000fc80000000103 */
[----:B------:R-:W-:Y:S01]  /*0700*/  FFMA R5, R6, R0, R5 ;  /* 0x0000000006057223 */ /* 0x000fe20000000005 */
[----:B-1----:R-:W-:Y:S06]  /*0710*/  @!P0 BRA `(.L_x_3) ;  /* 0x0000000000108947 */ /* 0x002fec0003800000 */
[----:B------:R-:W-:Y:S02]  /*0720*/  MOV R0, R12 ;  /* 0x0000000c00007202 */ /* 0x000fe40000000f00 */
[----:B------:R-:W-:-:S07]  /*0730*/  MOV R6, 0x750 ;  /* 0x0000075000067802 */ /* 0x000fce0000000f00 */
[----:B------:R-:W-:Y:S05]  /*0740*/  CALL.REL.NOINC `($__internal_0_$__cuda_sm3x_div_rn_noftz_f32_slowpath) ;  /* 0x0000002c00e47944 */ /* 0x000fea0003c00000 */
[----:B------:R-:W-:-:S07]  /*0750*/  MOV R5, R0 ;  /* 0x0000000000057202 */ /* 0x000fce0000000f00 */
.L_x_3:
[----:B------:R-:W-:Y:S05]  /*0760*/  BSYNC.RECONVERGENT B2 ;  /* 0x0000000000027941 */ /* 0x000fea0003800200 */
.L_x_2:
[----:B------:R-:W-:-:S05]  /*0770*/  IMAD.WIDE R32, R4, 0x4, R32 ;  /* 0x0000000404207825 */ /* 0x000fca00078e0220 */
[----:B------:R-:W2:Y:S01]  /*0780*/  LDG.E R0, desc[UR4][R32.64] ;  /* 0x0000000420007981 */ /* 0x000ea2000c1e1900 */
[----:B------:R-:W-:-:S04]  /*0790*/  IMAD.WIDE R36, R4, 0x4, R36 ;  /* 0x0000000404247825 */ /* 0x000fc800078e0224 */
[----:B------:R-:W-:Y:S01]  /*07a0*/  IMAD.WIDE R34, R4, 0x4, R34 ;  /* 0x0000000404227825 */ /* 0x000fe200078e0222 */
[----:B------:R-:W3:Y:S04]  /*07b0*/  LDG.E R3, desc[UR4][R36.64] ;  /* 0x0000000424037981 */ /* 0x000ee8000c1e1900 */
[----:B------:R-:W3:Y:S01]  /*07c0*/  LDG.E R6, desc[UR4][R34.64] ;  /* 0x0000000422067981 */ /* 0x000ee2000c1e1900 */
[----:B------:R-:W-:Y:S01]  /*07d0*/  BSSY.RECONVERGENT B2, `(.L_x_4) ;  /* 0x000000e000027945 */ /* 0x000fe20003800200 */
[----:B------:R-:W-:Y:S01]  /*07e0*/  FADD R8, R5, R8 ;  /* 0x0000000805087221 */ /* 0x000fe20000000000 */
        /* <DEDUP_REMOVED lines=9> */
[----:B------:R-:W-:-:S07]  /*0880*/  MOV R6, 0x8a0 ;  /* 0x000008a000067802 */ /* 0x000fce0000000f00 */
[----:B------:R-:W-:Y:S05]  /*0890*/  CALL.REL.NOINC `($__internal_0_$__cuda_sm3x_div_rn_noftz_f32_slowpath) ;  /* 0x0000002c00907944 */ /* 0x000fea0003c00000 */
[----:B------:R-:W-:-:S07]  /*08a0*/  MOV R5, R0 ;  /* 0x0000000000057202 */ /* 0x000fce0000000f00 */
.L_x_5:
[----:B------:R-:W-:Y:S05]  /*08b0*/  BSYNC.RECONVERGENT B2 ;  /* 0x0000000000027941 */ /* 0x000fea0003800200 */
.L_x_4:
        /* <DEDUP_REMOVED lines=20> */
.L_x_7:
[----:B------:R-:W-:Y:S05]  /*0a00*/  BSYNC.RECONVERGENT B2 ;  /* 0x0000000000027941 */ /* 0x000fea0003800200 */
.L_x_6:
        /* <DEDUP_REMOVED lines=20> */
.L_x_9:
[----:B------:R-:W-:Y:S05]  /*0b50*/  BSYNC.RECONVERGENT B2 ;  /* 0x0000000000027941 */ /* 0x000fea0003800200 */
.L_x_8:
        /* <DEDUP_REMOVED lines=20> */
.L_x_11:
[----:B------:R-:W-:Y:S05]  /*0ca0*/  BSYNC.RECONVERGENT B2 ;  /* 0x0000000000027941 */ /* 0x000fea0003800200 */
.L_x_10:
        /* <DEDUP_REMOVED lines=20> */
.L_x_13:
[----:B------:R-:W-:Y:S05]  /*0df0*/  BSYNC.RECONVERGENT B2 ;  /* 0x0000000000027941 */ /* 0x000fea0003800200 */
.L_x_12:
        /* <DEDUP_REMOVED lines=20> */
.L_x_15:
[----:B------:R-:W-:Y:S05]  /*0f40*/  BSYNC.RECONVERGENT B2 ;  /* 0x0000000000027941 */ /* 0x000fea0003800200 */
.L_x_14:
[----:B------:R-:W-:-:S05]  /*0f50*/  IMAD.WIDE R32, R4, 0x4, R32 ;  /* 0x0000000404207825 */ /* 0x000fca00078e0220 */
[----:B------:R-:W2:Y:S01]  /*0f60*/  LDG.E R0, desc[UR4][R32.64] ;  /* 0x0000000420007981 */ /* 0x000ea2000c1e1900 */
[----:B------:R-:W-:-:S04]  /*0f70*/  IMAD.WIDE R34, R4, 0x4, R34 ;  /* 0x0000000404227825 */ /* 0x000fc800078e0222 */
[----:B------:R-:W-:Y:S02]  /*0f80*/  IMAD.WIDE R36, R4, 0x4, R36 ;  /* 0x0000000404247825 */ /* 0x000fe400078e0224 */
        /* <DEDUP_REMOVED lines=16> */
.L_x_17:
[----:B------:R-:W-:Y:S05]  /*1090*/  BSYNC.RECONVERGENT B2 ;  /* 0x0000000000027941 */ /* 0x000fea0003800200 */
.L_x_16:
[----:B------:R-:W-:Y:S01]  /*10a0*/  FADD R8, R8, R7 ;  /* 0x0000000708087221 */ /* 0x000fe20000000000 */
[----:B------:R-:W-:Y:S01]  /*10b0*/  LEA R9, R4, R9, 0x3 ;  /* 0x0000000904097211 */ /* 0x000fe200078e18ff */
[----:B------:R-:W-:Y:S06]  /*10c0*/  @P2 BRA `(.L_x_18) ;  /* 0xfffffff4004c2947 */ /* 0x000fec000383ffff */
.L_x_1:
[----:B------:R-:W-:-:S13]  /*10d0*/  LOP3.LUT P0, R0, R13, 0x7, RZ, 0xc0, !PT ;  /* 0x000000070d007812 */ /* 0x000fda000780c0ff */
[----:B------:R-:W-:Y:S05]  /*10e0*/  @!P0 BRA `(.L_x_0) ;  /* 0x0000000800888947 */ /* 0x000fea0003800000 */
[----:B------:R-:W-:-:S13]  /*10f0*/  ISETP.GE.U32.AND P0, PT, R0, 0x4, PT ;  /* 0x000000040000780c */ /* 0x000fda0003f06070 */
[----:B------:R-:W-:Y:S05]  /*1100*/  @!P0 BRA `(.L_x_19) ;  /* 0x00000004005c8947 */ /* 0x000fea0003800000 */
[----:B------:R-:W-:-:S04]  /*1110*/  IMAD R35, R4, R11, RZ ;  /* 0x0000000b04237224 */ /* 0x000fc800078e02ff */
[----:B------:R-:W-:-:S05]  /*1120*/  IMAD.WIDE R32, R35, 0x4, R18 ;  /* 0x0000000423207825 */ /* 0x000fca00078e0212 */
[----:B------:R-:W2:Y:S01]  /*1130*/  LDG.E R10, desc[UR4][R32.64] ;  /* 0x00000004200a7981 */ /* 0x000ea2000c1e1900 */
[----:B------:R-:W-:-:S04]  /*1140*/  IMAD.WIDE R36, R35, 0x4, R16 ;  /* 0x0000000423247825 */ /* 0x000fc800078e0210 */
[----:B------:R-:W-:Y:S01]  /*1150*/  IMAD.WIDE R34, R35, 0x4, R20 ;  /* 0x0000000423227825 */ /* 0x000fe200078e0214 */
[----:B------:R-:W3:Y:S04]  /*1160*/  LDG.E R3, desc[UR4][R36.64] ;  /* 0x0000000424037981 */ /* 0x000ee8000c1e1900 */
[----:B------:R-:W3:Y:S01]  /*1170*/  LDG.E R0, desc[UR4][R34.64] ;  /* 0x0000000422007981 */ /* 0x000ee2000c1e1900 */
[----:B------:R-:W-:Y:S01]  /*1180*/  BSSY.RECONVERGENT B2, `(.L_x_20) ;  /* 0x000000e000027945 */ /* 0x000fe20003800200 */
        /* <DEDUP_REMOVED lines=13> */
.L_x_21:
[----:B------:R-:W-:Y:S05]  /*1260*/  BSYNC.RECONVERGENT B2 ;  /* 0x0000000000027941 */ /* 0x000fea0003800200 */
.L_x_20:
        /* <DEDUP_REMOVED lines=20> */
.L_x_23:
[----:B------:R-:W-:Y:S05]  /*13b0*/  BSYNC.RECONVERGENT B2 ;  /* 0x0000000000027941 */ /* 0x000fea0003800200 */
.L_x_22:
        /* <DEDUP_REMOVED lines=20> */
.L_x_25:
[----:B------:R-:W-:Y:S05]  /*1500*/  BSYNC.RECONVERGENT B2 ;  /* 0x0000000000027941 */ /* 0x000fea0003800200 */
.L_x_24:
[----:B------:R-:W-:-:S06]  /*1510*/  IMAD.WIDE R32, R4, 0x4, R32 ;  /* 0x0000000404207825 */ /* 0x000fcc00078e0220 */
        /* <DEDUP_REMOVED lines=19> */
.L_x_27:
[----:B------:R-:W-:Y:S05]  /*1650*/  BSYNC.RECONVERGENT B2 ;  /* 0x0000000000027941 */ /* 0x000fea0003800200 */
.L_x_26:
[----:B------:R-:W-:Y:S01]  /*1660*/  FADD R8, R8, R0 ;  /* 0x0000000008087221 */ /* 0x000fe20000000000 */
[----:B------:R-:W-:-:S07]  /*1670*/  IADD3 R11, PT, PT, R11, 0x4, RZ ;  /* 0x000000040b0b7810 */ /* 0x000fce0007ffe0ff */
.L_x_19:
[----:B------:R-:W-:-:S13]  /*1680*/  LOP3.LUT P0, R0, R13, 0x3, RZ, 0xc0, !PT ;  /* 0x000000030d007812 */ /* 0x000fda000780c0ff */
[----:B------:R-:W-:Y:S05]  /*1690*/  @!P0 BRA `(.L_x_0) ;  /* 0x00000004001c8947 */ /* 0x000fea0003800000 */
[----:B------:R-:W-:-:S13]  /*16a0*/  ISETP.NE.AND P0, PT, R0, 0x1, PT ;  /* 0x000000010000780c */ /* 0x000fda0003f05270 */
        /* <DEDUP_REMOVED lines=21> */
.L_x_30:
[----:B------:R-:W-:Y:S05]  /*1800*/  BSYNC.RECONVERGENT B2 ;  /* 0x0000000000027941 */ /* 0x000fea0003800200 */
.L_x_29:
        /* <DEDUP_REMOVED lines=20> */
.L_x_32:
[----:B------:R-:W-:Y:S05]  /*1950*/  BSYNC.RECONVERGENT B2 ;  /* 0x0000000000027941 */ /* 0x000fea0003800200 */
.L_x_31:
[----:B------:R-:W-:Y:S01]  /*1960*/  FADD R8, R8, R0 ;  /* 0x0000000008087221 */ /* 0x000fe20000000000 */
[----:B------:R-:W-:-:S07]  /*1970*/  IADD3 R11, PT, PT, R11, 0x2, RZ ;  /* 0x000000020b0b7810 */ /* 0x000fce0007ffe0ff */
.L_x_28:
[----:B------:R-:W-:-:S04]  /*1980*/  LOP3.LUT R0, R13, 0x1, RZ, 0xc0, !PT ;  /* 0x000000010d007812 */ /* 0x000fc800078ec0ff */
[----:B------:R-:W-:-:S13]  /*1990*/  ISETP.NE.U32.AND P0, PT, R0, 0x1, PT ;  /* 0x000000010000780c */ /* 0x000fda0003f05070 */
[----:B------:R-:W-:Y:S05]  /*19a0*/  @P0 BRA `(.L_x_0) ;  /* 0x0000000000580947 */ /* 0x000fea0003800000 */
[----:B------:R-:W-:-:S04]  /*19b0*/  IMAD R11, R4, R11, RZ ;  /* 0x0000000b040b7224 */ /* 0x000fc800078e02ff */
[----:B------:R-:W-:-:S06]  /*19c0*/  IMAD.WIDE R24, R11, 0x4, R18 ;  /* 0x000000040b187825 */ /* 0x000fcc00078e0212 */
[----:B------:R-:W2:Y:S01]  /*19d0*/  LDG.E R24, desc[UR4][R24.64] ;  /* 0x0000000418187981 */ /* 0x000ea2000c1e1900 */
[----:B------:R-:W-:-:S04]  /*19e0*/  IMAD.WIDE R6, R11, 0x4, R16 ;  /* 0x000000040b067825 */ /* 0x000fc800078e0210 */
[----:B------:R-:W-:Y:S01]  /*19f0*/  IMAD.WIDE R10, R11, 0x4, R20 ;  /* 0x000000040b0a7825 */ /* 0x000fe200078e0214 */
[----:B------:R-:W3:Y:S05]  /*1a00*/  LDG.E R3, desc[UR4][R6.64] ;  /* 0x0000000406037981 */ /* 0x000eea000c1e1900 */
        /* <DEDUP_REMOVED lines=14> */
.L_x_34:
[----:B------:R-:W-:Y:S05]  /*1af0*/  BSYNC.RECONVERGENT B2 ;  /* 0x0000000000027941 */ /* 0x000fea0003800200 */
.L_x_33:
[----:B------:R-:W-:-:S07]  /*1b00*/  FADD R8, R8, R0 ;  /* 0x0000000008087221 */ /* 0x000fce0000000000 */
.L_x_0:
[----:B------:R-:W0:Y:S02]  /*1b10*/  LDCU UR7, c[0x0][0x3b8] ;  /* 0x00007700ff0777ac */ /* 0x000e240008000800 */
[----:B0-----:R-:W-:-:S13]  /*1b20*/  ISETP.GE.AND P0, PT, R13, UR7, PT ;  /* 0x000000070d007c0c */ /* 0x001fda000bf06270 */
[----:B------:R-:W-:Y:S05]  /*1b30*/  @P0 BRA `(.L_x_35) ;  /* 0x0000000800280947 */ /* 0x000fea0003800000 */
[----:B------:R-:W0:Y:S01]  /*1b40*/  LDC R6, c[0x0][0x3bc] ;  /* 0x0000ef00ff067b82 */ /* 0x000e220000000800 */
[----:B------:R-:W1:Y:S01]  /*1b50*/  LDCU.64 UR8, c[0x0][0x3b0] ;  /* 0x00007600ff0877ac */ /* 0x000e620008000a00 */
[----:B------:R-:W-:Y:S02]  /*1b60*/  IADD3 R3, PT, PT, -R2, R13, RZ ;  /* 0x0000000d02037210 */ /* 0x000fe40007ffe1ff */
[C---:B------:R-:W-:Y:S01]  /*1b70*/  IADD3 R27, PT, PT, R13.reuse, -UR7, RZ ;  /* 0x800000070d1b7c10 */ /* 0x040fe2000fffe0ff */
[----:B------:R-:W2:Y:S03]  /*1b80*/  LDCU UR6, c[0x0][0x3c0] ;  /* 0x00007800ff0677ac */ /* 0x000ea60008000800 */
[----:B------:R-:W3:Y:S01]  /*1b90*/  LDC R9, c[0x0][0x3bc] ;  /* 0x0000ef00ff097b82 */ /* 0x000ee20000000800 */
[----:B-1----:R-:W-:Y:S02]  /*1ba0*/  IMAD R25, R13, UR9, RZ ;  /* 0x000000090d197c24 */ /* 0x002fe4000f8e02ff */
[----:B------:R-:W-:-:S02]  /*1bb0*/  IMAD R13, R4, R3, R4 ;  /* 0x00000003040d7224 */ /* 0x000fc400078e0204 */
[----:B------:R-:W-:Y:S02]  /*1bc0*/  IMAD R25, R25, UR8, RZ ;  /* 0x0000000819197c24 */ /* 0x000fe4000f8e02ff */
[----:B0-----:R-:W-:Y:S01]  /*1bd0*/  FMUL R0, R6, 0.5 ;  /* 0x3f00000006007820 */ /* 0x001fe20000400000 */
[----:B------:R-:W-:Y:S08]  /*1be0*/  FRND.FLOOR R10, R6 ;  /* 0x00000006000a7307 */ /* 0x000ff00000205000 */
[----:B------:R-:W0:Y:S02]  /*1bf0*/  FRND.TRUNC R0, R0 ;  /* 0x0000000000007307 */ /* 0x000e24000020d000 */
[----:B0-----:R-:W-:-:S04]  /*1c00*/  FADD R11, R0, R0 ;  /* 0x00000000000b7221 */ /* 0x001fc80000000000 */
[----:B--23--:R-:W-:-:S07]  /*1c10*/  FADD R11, -R11, R6 ;  /* 0x000000060b0b7221 */ /* 0x00cfce0000000100 */
.L_x_40:
[----:B------:R-:W-:-:S06]  /*1c20*/  IMAD.WIDE R30, R25, 0x4, R18 ;  /* 0x00000004191e7825 */ /* 0x000fcc00078e0212 */
[----:B------:R-:W2:Y:S01]  /*1c30*/  LDG.E R30, desc[UR4][R30.64] ;  /* 0x000000041e1e7981 */ /* 0x000ea2000c1e1900 */
[----:B------:R-:W-:-:S04]  /*1c40*/  IMAD.WIDE R28, R25, 0x4, R20 ;  /* 0x00000004191c7825 */ /* 0x000fc800078e0214 */
[----:B0-----:R-:W-:Y:S02]  /*1c50*/  IMAD.WIDE R6, R25, 0x4, R16 ;  /* 0x0000000419067825 */ /* 0x001fe400078e0210 */
        /* <DEDUP_REMOVED lines=15> */
.L_x_37:
[----:B------:R-:W-:Y:S05]  /*1d50*/  BSYNC.RECONVERGENT B2 ;  /* 0x0000000000027941 */ /* 0x000fea0003800200 */
.L_x_36:
[----:B------:R-:W-:-:S06]  /*1d60*/  IMAD.WIDE R6, R13, 0x4, R18 ;  /* 0x000000040d067825 */ /* 0x000fcc00078e0212 */
[----:B------:R-:W2:Y:S01]  /*1d70*/  LDG.E R6, desc[UR4][R6.64] ;  /* 0x0000000406067981 */ /* 0x000ea2000c1e1900 */
[----:B------:R-:W-:-:S04]  /*1d80*/  IMAD.WIDE R28, R13, 0x4, R16 ;  /* 0x000000040d1c7825 */ /* 0x000fc800078e0210 */
[----:B------:R-:W-:Y:S01]  /*1d90*/  HFMA2 R31, -RZ, RZ, 0.771484375, 0.21533203125 ;  /* 0x3a2c32e4ff1f7431 */ /* 0x000fe200000001ff */
[----:B------:R0:W5:Y:S01]  /*1da0*/  LDG.E R3, desc[UR4][R28.64] ;  /* 0x000000041c037981 */ /* 0x000162000c1e1900 */
[----:B------:R-:W-:Y:S01]  /*1db0*/  FADD R8, R0, R8 ;  /* 0x0000000800087221 */ /* 0x000fe20000000000 */
[----:B------:R-:W-:Y:S01]  /*1dc0*/  BSSY.RECONVERGENT B0, `(.L_x_38) ;  /* 0x0000054000007945 */ /* 0x000fe20003800200 */
[----:B------:R-:W-:Y:S02]  /*1dd0*/  HFMA2 R0, -RZ, RZ, 1.875, 0 ;  /* 0x3f800000ff007431 */ /* 0x000fe400000001ff */
[C---:B--2---:R-:W-:Y:S01]  /*1de0*/  FMUL R5, |R6|.reuse, 16777216 ;  /* 0x4b80000006057820 */ /* 0x044fe20000400200 */
[----:B------:R-:W-:-:S04]  /*1df0*/  FSETP.GEU.AND P0, PT, |R6|, 1.175494350822287508e-38, PT ;  /* 0x008000000600780b */ /* 0x000fc80003f0e200 */
[----:B------:R-:W-:-:S04]  /*1e00*/  FSEL R5, R5, |R6|, !P0 ;  /* 0x4000000605057208 */ /* 0x000fc80004000000 */
[----:B------:R-:W-:-:S04]  /*1e10*/  IADD3 R12, PT, PT, R5, -0x3f3504f3, RZ ;  /* 0xc0cafb0d050c7810 */ /* 0x000fc80007ffe0ff */
[----:B------:R-:W-:-:S04]  /*1e20*/  LOP3.LUT R24, R12, 0xff800000, RZ, 0xc0, !PT ;  /* 0xff8000000c187812 */ /* 0x000fc800078ec0ff */
[-C--:B------:R-:W-:Y:S02]  /*1e30*/  IADD3 R12, PT, PT, R5, -R24.reuse, RZ ;  /* 0x80000018050c7210 */ /* 0x080fe40007ffe0ff */
[----:B0-----:R-:W-:-:S03]  /*1e40*/  I2FP.F32.S32 R29, R24 ;  /* 0x00000018001d7245 */ /* 0x001fc60000201400 */
[C---:B------:R-:W-:Y:S01]  /*1e50*/  FADD R5, R12.reuse, 1 ;  /* 0x3f8000000c057421 */ /* 0x040fe20000000000 */
[----:B------:R-:W-:Y:S01]  /*1e60*/  FADD R30, R12, -1 ;  /* 0xbf8000000c1e7421 */ /* 0x000fe20000000000 */
[----:B------:R-:W-:-:S03]  /*1e70*/  FSEL R12, RZ, -24, P0 ;  /* 0xc1c00000ff0c7808 */ /* 0x000fc60000000000 */
[----:B------:R-:W-:Y:S01]  /*1e80*/  FADD R26, R30, R30 ;  /* 0x0000001e1e1a7221 */ /* 0x000fe20000000000 */
[----:B------:R-:W0:Y:S03]  /*1e90*/  MUFU.RCP R5, R5 ;  /* 0x0000000500057308 */ /* 0x000e260000001000 */
[----:B0-----:R-:W-:Y:S01]  /*1ea0*/  FMUL R7, R5, R26 ;  /* 0x0000001a05077220 */ /* 0x001fe20000400000 */
[----:B------:R-:W-:-:S03]  /*1eb0*/  FFMA R26, R29, 1.1920928955078125e-07, R12 ;  /* 0x340000001d1a7823 */ /* 0x000fc6000000000c */
[----:B------:R-:W-:Y:S01]  /*1ec0*/  FADD R12, R30, -R7 ;  /* 0x800000071e0c7221 */ /* 0x000fe20000000000 */
[----:B------:R-:W-:-:S03]  /*1ed0*/  FMUL R24, R7, R7 ;  /* 0x0000000707187220 */ /* 0x000fc60000400000 */
[----:B------:R-:W-:Y:S01]  /*1ee0*/  FADD R29, R12, R12 ;  /* 0x0000000c0c1d7221 */ /* 0x000fe20000000000 */
[----:B------:R-:W-:Y:S01]  /*1ef0*/  FFMA R12, R7, 1.4426950216293334961, R26 ;  /* 0x3fb8aa3b070c7823 */ /* 0x000fe2000000001a */
[----:B------:R-:W-:Y:S02]  /*1f00*/  FFMA R31, R24, R31, 0.0032181653659790754318 ;  /* 0x3b52e7db181f7423 */ /* 0x000fe4000000001f */
[----:B------:R-:W-:Y:S01]  /*1f10*/  FFMA R30, R30, -R7, R29 ;  /* 0x800000071e1e7223 */ /* 0x000fe2000000001d */
[----:B------:R-:W-:Y:S01]  /*1f20*/  FADD R26, R26, -R12 ;  /* 0x8000000c1a1a7221 */ /* 0x000fe20000000000 */
[C---:B------:R-:W-:Y:S02]  /*1f30*/  FFMA R31, R24.reuse, R31, 0.018033718690276145935 ;  /* 0x3c93bb73181f7423 */ /* 0x040fe4000000001f */
[----:B------:R-:W-:Y:S01]  /*1f40*/  FMUL R30, R5, R30 ;  /* 0x0000001e051e7220 */ /* 0x000fe20000400000 */
[----:B------:R-:W-:Y:S01]  /*1f50*/  FFMA R5, R7, 1.4426950216293334961, R26 ;  /* 0x3fb8aa3b07057823 */ /* 0x000fe2000000001a */
[----:B------:R-:W-:-:S03]  /*1f60*/  FFMA R31, R24, R31, 0.12022458761930465698 ;  /* 0x3df6384f181f7423 */ /* 0x000fc6000000001f */
[----:B------:R-:W-:Y:S01]  /*1f70*/  FFMA R26, R30, 1.4426950216293334961, R5 ;  /* 0x3fb8aa3b1e1a7823 */ /* 0x000fe20000000005 */
[----:B------:R-:W-:-:S03]  /*1f80*/  FMUL R24, R24, R31 ;  /* 0x0000001f18187220 */ /* 0x000fc60000400000 */
[----:B------:R-:W-:Y:S01]  /*1f90*/  FFMA R5, R7, 1.9251366722983220825e-08, R26 ;  /* 0x32a55e3407057823 */ /* 0x000fe2000000001a */
[----:B------:R-:W-:-:S04]  /*1fa0*/  FMUL R26, R24, 3 ;  /* 0x40400000181a7820 */ /* 0x000fc80000400000 */
[----:B------:R-:W-:Y:S01]  /*1fb0*/  FFMA R5, R30, R26, R5 ;  /* 0x0000001a1e057223 */ /* 0x000fe20000000005 */
[----:B------:R-:W-:-:S03]  /*1fc0*/  MOV R26, 0x391fcb8e ;  /* 0x391fcb8e001a7802 */ /* 0x000fc60000000f00 */
[----:B------:R-:W-:-:S04]  /*1fd0*/  FFMA R7, R7, R24, R5 ;  /* 0x0000001807077223 */ /* 0x000fc80000000005 */
[----:B------:R-:W-:-:S04]  /*1fe0*/  FADD R29, R12, R7 ;  /* 0x000000070c1d7221 */ /* 0x000fc80000000000 */
[----:B------:R-:W-:Y:S01]  /*1ff0*/  FMUL R24, R29, R9 ;  /* 0x000000091d187220 */ /* 0x000fe20000400000 */
[----:B------:R-:W-:-:S03]  /*2000*/  FADD R12, -R12, R29 ;  /* 0x0000001d0c0c7221 */ /* 0x000fc60000000100 */
[----:B------:R-:W0:Y:S01]  /*2010*/  FRND R5, R24 ;  /* 0x0000001800057307 */ /* 0x000e220000201000 */
[----:B------:R-:W-:Y:S01]  /*2020*/  FADD R12, R7, -R12 ;  /* 0x8000000c070c7221 */ /* 0x000fe20000000000 */
[-C--:B------:R-:W-:Y:S01]  /*2030*/  FFMA R29, R29, R9.reuse, -R24 ;  /* 0x000000091d1d7223 */ /* 0x080fe20000000818 */
[C---:B------:R-:W-:Y:S02]  /*2040*/  FSETP.GT.AND P1, PT, |R24|.reuse, 152, PT ;  /* 0x431800001800780b */ /* 0x040fe40003f24200 */
[----:B------:R-:W-:Y:S01]  /*2050*/  FSETP.GEU.AND P2, PT, R24, RZ, PT ;  /* 0x000000ff1800720b */ /* 0x000fe20003f4e000 */
[----:B------:R-:W-:Y:S01]  /*2060*/  FFMA R12, R12, R9, R29 ;  /* 0x000000090c0c7223 */ /* 0x000fe2000000001d */
[----:B0-----:R-:W-:Y:S01]  /*2070*/  FADD R7, R24, -R5 ;  /* 0x8000000518077221 */ /* 0x001fe20000000000 */
[----:B------:R-:W-:-:S03]  /*2080*/  FSETP.GT.AND P0, PT, R5, RZ, PT ;  /* 0x000000ff0500720b */ /* 0x000fc60003f04000 */
[----:B------:R-:W-:Y:S01]  /*2090*/  FADD R7, R12, R7 ;  /* 0x000000070c077221 */ /* 0x000fe20000000000 */
[----:B------:R-:W-:Y:S02]  /*20a0*/  SEL R5, RZ, 0x83000000, P0 ;  /* 0x83000000ff057807 */ /* 0x000fe40000000000 */
[----:B------:R-:W-:Y:S01]  /*20b0*/  FSETP.NEU.AND P0, PT, R6, 1, PT ;  /* 0x3f8000000600780b */ /* 0x000fe20003f0d000 */
[----:B------:R-:W-:Y:S02]  /*20c0*/  FFMA R12, R7, R26, 0.0013391353422775864601 ;  /* 0x3aaf85ed070c7423 */ /* 0x000fe4000000001a */
[----:B------:R-:W0:Y:S01]  /*20d0*/  F2I.NTZ R26, R24 ;  /* 0x00000018001a7305 */ /* 0x000e220000203100 */
[----:B------:R-:W-:Y:S01]  /*20e0*/  FSETP.EQ.OR P0, PT, R9, RZ, !P0 ;  /* 0x000000ff0900720b */ /* 0x000fe20004702400 */
[----:B------:R-:W-:-:S04]  /*20f0*/  FFMA R12, R7, R12, 0.0096188392490148544312 ;  /* 0x3c1d9856070c7423 */ /* 0x000fc8000000000c */
[----:B------:R-:W-:-:S04]  /*2100*/  FFMA R12, R7, R12, 0.055503588169813156128 ;  /* 0x3d6357bb070c7423 */ /* 0x000fc8000000000c */
[----:B------:R-:W-:-:S04]  /*2110*/  FFMA R12, R7, R12, 0.24022644758224487305 ;  /* 0x3e75fdec070c7423 */ /* 0x000fc8000000000c */
[----:B------:R-:W-:Y:S01]  /*2120*/  FFMA R12, R7, R12, 0.69314718246459960938 ;  /* 0x3f317218070c7423 */ /* 0x000fe2000000000c */
[----:B0-----:R-:W-:-:S03]  /*2130*/  LEA R26, R26, -R5, 0x17 ;  /* 0x800000051a1a7211 */ /* 0x001fc600078eb8ff */
[----:B------:R-:W-:Y:S01]  /*2140*/  FFMA R12, R7, R12, 1 ;  /* 0x3f800000070c7423 */ /* 0x000fe2000000000c */
[----:B------:R-:W-:-:S05]  /*2150*/  IADD3 R7, PT, PT, R5, 0x7f000000, RZ ;  /* 0x7f00000005077810 */ /* 0x000fca0007ffe0ff */
[----:B------:R-:W-:-:S04]  /*2160*/  FMUL R7, R12, R7 ;  /* 0x000000070c077220 */ /* 0x000fc80000400000 */
[----:B------:R-:W-:Y:S01]  /*2170*/  FMUL R7, R7, R26 ;  /* 0x0000001a07077220 */ /* 0x000fe20000400000 */
[----:B------:R-:W-:Y:S01]  /*2180*/  @P1 FSEL R7, RZ, +INF , !P2 ;  /* 0x7f800000ff071808 */ /* 0x000fe20005000000 */
[----:B------:R-:W-:Y:S06]  /*2190*/  @P0 BRA `(.L_x_39) ;  /* 0x0000000000580947 */ /* 0x000fec0003800000 */
[----:B------:R-:W-:-:S04]  /*21a0*/  FSETP.NAN.AND P0, PT, |R9|, |R9|, PT ;  /* 0x400000090900720b */ /* 0x000fc80003f08200 */
[----:B------:R-:W-:-:S13]  /*21b0*/  FSETP.NUM.AND P0, PT, |R6|, |R6|, !P0 ;  /* 0x400000060600720b */ /* 0x000fda0004707200 */
[----:B------:R-:W-:Y:S01]  /*21c0*/  @!P0 FADD R0, R6, R9 ;  /* 0x0000000906008221 */ /* 0x000fe20000000000 */
[----:B------:R-:W-:Y:S06]  /*21d0*/  @!P0 BRA `(.L_x_39) ;  /* 0x0000000000488947 */ /* 0x000fec0003800000 */
[----:B------:R-:W-:-:S04]  /*21e0*/  FSETP.NEU.AND P0, PT, |R6|, +INF , PT ;  /* 0x7f8000000600780b */ /* 0x000fc80003f0d200 */
[----:B------:R-:W-:-:S04]  /*21f0*/  FSETP.NEU.AND P0, PT, R6, RZ, P0 ;  /* 0x000000ff0600720b */ /* 0x000fc8000070d000 */
[----:B------:R-:W-:Y:S02]  /*2200*/  FSETP.GEU.OR P1, PT, R9, RZ, P0 ;  /* 0x000000ff0900720b */ /* 0x000fe4000072e400 */
[----:B------:R-:W-:-:S07]  /*2210*/  FSETP.NEU.AND P2, PT, |R11|, 1, !P0 ;  /* 0x3f8000000b00780b */ /* 0x000fce000474d200 */
[----:B------:R-:W-:-:S05]  /*2220*/  @!P0 FADD R5, R6, R6 ;  /* 0x0000000606058221 */ /* 0x000fca0000000000 */
[----:B------:R-:W-:-:S04]  /*2230*/  @!P1 LOP3.LUT R5, R5, 0x7f800000, RZ, 0x3c, !PT ;  /* 0x7f80000005059812 */ /* 0x000fc800078e3cff */
[----:B------:R-:W-:-:S04]  /*2240*/  @P2 LOP3.LUT R5, R5, 0x7fffffff, RZ, 0xc0, !PT ;  /* 0x7fffffff05052812 */ /* 0x000fc800078ec0ff */
[----:B------:R-:W-:Y:S01]  /*2250*/  @!P0 MOV R0, R5 ;  /* 0x0000000500008202 */ /* 0x000fe20000000f00 */
[----:B------:R-:W-:Y:S06]  /*2260*/  @!P0 BRA `(.L_x_39) ;  /* 0x0000000000248947 */ /* 0x000fec0003800000 */
[----:B------:R-:W-:Y:S02]  /*2270*/  FSETP.NEU.AND P0, PT, |R9|, +INF , PT ;  /* 0x7f8000000900780b */ /* 0x000fe40003f0d200 */
[----:B------:R-:W-:-:S13]  /*2280*/  FSETP.EQ.AND P1, PT, R6, -1, PT ;  /* 0xbf8000000600780b */ /* 0x000fda0003f22000 */
[----:B------:R-:W-:Y:S05]  /*2290*/  @!P0 BRA P1, `(.L_x_39) ;  /* 0x0000000000188947 */ /* 0x000fea0000800000 */
[----:B------:R-:W-:Y:S02]  /*22a0*/  FSETP.GEU.AND P1, PT, R6, RZ, PT ;  /* 0x000000ff0600720b */ /* 0x000fe40003f2e000 */
[----:B------:R-:W-:-:S11]  /*22b0*/  MOV R0, R7 ;  /* 0x0000000700007202 */ /* 0x000fd60000000f00 */
[----:B------:R-:W-:Y:S02]  /*22c0*/  @!P1 FSETP.NEU.AND P2, PT, |R11|, 1, PT ;  /* 0x3f8000000b00980b */ /* 0x000fe40003f4d200 */
[----:B------:R-:W-:Y:S02]  /*22d0*/  @!P1 FSETP.NEU.AND P0, PT, R10, R9, PT ;  /* 0x000000090a00920b */ /* 0x000fe40003f0d000 */
[----:B------:R-:W-:-:S04]  /*22e0*/  @!P1 FSEL R5, R7, -R7, P2 ;  /* 0x8000000707059208 */ /* 0x000fc80001000000 */
[----:B------:R-:W-:-:S07]  /*22f0*/  @!P1 FSEL R0, R5, +QNAN , !P0 ;  /* 0x7fffffff05009808 */ /* 0x000fce0004000000 */
.L_x_39:
[----:B------:R-:W-:Y:S05]  /*2300*/  BSYNC.RECONVERGENT B0 ;  /* 0x0000000000007941 */ /* 0x000fea0003800200 */
.L_x_38:
[----:B------:R-:W-:-:S06]  /*2310*/  IMAD.WIDE R28, R13, 0x4, R22 ;  /* 0x000000040d1c7825 */ /* 0x000fcc00078e0216 */
[----:B------:R-:W2:Y:S01]  /*2320*/  LDG.E R28, desc[UR4][R28.64] ;  /* 0x000000041c1c7981 */ /* 0x000ea2000c1e1900 */
[----:B------:R-:W-:Y:S01]  /*2330*/  IMAD.WIDE R6, R13, 0x4, R14 ;  /* 0x000000040d067825 */ /* 0x000fe200078e020e */
[----:B------:R-:W-:Y:S02]  /*2340*/  IADD3 R27, PT, PT, R27, 0x1, RZ ;  /* 0x000000011b1b7810 */ /* 0x000fe40007ffe0ff */
[C---:B------:R-:W-:Y:S02]  /*2350*/  IADD3 R25, PT, PT, R4.reuse, R25, RZ ;  /* 0x0000001904197210 */ /* 0x040fe40007ffe0ff */
[----:B------:R-:W-:Y:S02]  /*2360*/  ISETP.NE.AND P0, PT, R27, RZ, PT ;  /* 0x000000ff1b00720c */ /* 0x000fe40003f05270 */
[----:B------:R-:W-:Y:S01]  /*2370*/  IADD3 R13, PT, PT, R4, R13, RZ ;  /* 0x0000000d040d7210 */ /* 0x000fe20007ffe0ff */
[----:B--2---:R-:W-:-:S04]  /*2380*/  FMUL R5, R28, UR6 ;  /* 0x000000061c057c20 */ /* 0x004fc80008400000 */
[----:B------:R-:W-:-:S04]  /*2390*/  FMUL R12, R8, R5 ;  /* 0x00000005080c7220 */ /* 0x000fc80000400000 */
[----:B-----5:R-:W-:-:S05]  /*23a0*/  FFMA R3, R3, R0, -R12 ;  /* 0x0000000003037223 */ /* 0x020fca000000080c */
[----:B------:R0:W-:Y:S01]  /*23b0*/  STG.E desc[UR4][R6.64], R3 ;  /* 0x0000000306007986 */ /* 0x0001e2000c101904 */
[----:B------:R-:W-:Y:S05]  /*23c0*/  @P0 BRA `(.L_x_40) ;  /* 0xfffffff800140947 */ /* 0x000fea000383ffff */
[----:B------:R-:W1:Y:S02]  /*23d0*/  LDC R13, c[0x0][0x3b8] ;  /* 0x0000ee00ff0d7b82 */ /* 0x000e640000000800 */
.L_x_35:
[----:B------:R-:W1:Y:S02]  /*23e0*/  LDCU UR6, c[0x0][0x3ac] ;  /* 0x00007580ff0677ac */ /* 0x000e640008000800 */
[----:B-1----:R-:W-:-:S13]  /*23f0*/  ISETP.GE.AND P0, PT, R13, UR6, PT ;  /* 0x000000060d007c0c */ /* 0x002fda000bf06270 */
[----:B------:R-:W-:Y:S05]  /*2400*/  @P0 BRA `(.L_x_41) ;  /* 0x0000000800800947 */ /* 0x000fea0003800000 */
[----:B0-----:R-:W0:Y:S01]  /*2410*/  LDC.64 R6, c[0x0][0x3b8] ;  /* 0x0000ee00ff067b82 */ /* 0x001e220000000a00 */
[----:B------:R-:W-:Y:S01]  /*2420*/  IADD3 R25, PT, PT, -R2, R13, RZ ;  /* 0x0000000d02197210 */ /* 0x000fe20007ffe1ff */
[----:B------:R-:W1:Y:S01]  /*2430*/  LDCU UR7, c[0x0][0x3c0] ;  /* 0x00007800ff0777ac */ /* 0x000e620008000800 */
[----:B------:R-:W-:-:S03]  /*2440*/  IADD3 R11, PT, PT, R13, -UR6, RZ ;  /* 0x800000060d0b7c10 */ /* 0x000fc6000fffe0ff */
[C---:B------:R-:W-:Y:S02]  /*2450*/  IMAD R25, R4.reuse, R25, R4 ;  /* 0x0000001904197224 */ /* 0x040fe400078e0204 */
[----:B0-----:R-:W-:Y:S01]  /*2460*/  FMUL R0, R7, 0.5 ;  /* 0x3f00000007007820 */ /* 0x001fe20000400000 */
[----:B------:R-:W-:Y:S01]  /*2470*/  FRND.FLOOR R9, R7 ;  /* 0x0000000700097307 */ /* 0x000fe20000205000 */
[----:B------:R-:W-:Y:S01]  /*2480*/  IADD3 R27, PT, PT, R13, -R6, RZ ;  /* 0x800000060d1b7210 */ /* 0x000fe20007ffe0ff */
[----:B------:R-:W-:-:S04]  /*2490*/  IMAD R13, R4, R13, RZ ;  /* 0x0000000d040d7224 */ /* 0x000fc800078e02ff */
[----:B------:R-:W-:Y:S02]  /*24a0*/  IMAD R27, R4, R27, RZ ;  /* 0x0000001b041b7224 */ /* 0x000fe400078e02ff */
[----:B------:R-:W0:Y:S02]  /*24b0*/  FRND.TRUNC R0, R0 ;  /* 0x0000000000007307 */ /* 0x000e24000020d000 */
[----:B0-----:R-:W-:-:S04]  /*24c0*/  FADD R10, R0, R0 ;  /* 0x00000000000a7221 */ /* 0x001fc80000000000 */
[----:B-1----:R-:W-:-:S07]  /*24d0*/  FADD R10, -R10, R7 ;  /* 0x000000070a0a7221 */ /* 0x002fce0000000100 */
.L_x_48:
        /* <DEDUP_REMOVED lines=19> */
.L_x_43:
[----:B------:R-:W-:Y:S05]  /*2610*/  BSYNC.RECONVERGENT B2 ;  /* 0x0000000000027941 */ /* 0x000fea0003800200 */
.L_x_42:
        /* <DEDUP_REMOVED lines=20> */
.L_x_45:
[----:B------:R-:W-:Y:S05]  /*2760*/  BSYNC.RECONVERGENT B2 ;  /* 0x0000000000027941 */ /* 0x000fea0003800200 */
.L_x_44:
[----:B------:R-:W-:-:S05]  /*2770*/  IMAD.WIDE R30, R25, 0x4, R18 ;  /* 0x00000004191e7825 */ /* 0x000fca00078e0212 */
[----:B------:R-:W2:Y:S01]  /*2780*/  LDG.E R5, desc[UR4][R30.64] ;  /* 0x000000041e057981 */ /* 0x000ea2000c1e1900 */
[----:B------:R-:W-:-:S05]  /*2790*/  IMAD.WIDE R28, R25, 0x4, R16 ;  /* 0x00000004191c7825 */ /* 0x000fca00078e0210 */
[----:B------:R0:W5:Y:S01]  /*27a0*/  LDG.E R3, desc[UR4][R28.64] ;  /* 0x000000041c037981 */ /* 0x000162000c1e1900 */
[----:B------:R-:W-:Y:S01]  /*27b0*/  FADD R8, R8, -R0 ;  /* 0x8000000008087221 */ /* 0x000fe20000000000 */
        /* <DEDUP_REMOVED lines=13> */
[----:B------:R-:W0:Y:S01]  /*2890*/  MUFU.RCP R6, R6 ;  /* 0x0000000600067308 */ /* 0x000e220000001000 */
[----:B------:R-:W-:Y:S02]  /*28a0*/  FFMA R26, R29, 1.1920928955078125e-07, R12 ;  /* 0x340000001d1a7823 */ /* 0x000fe4000000000c */
[----:B0-----:R-:W-:Y:S01]  /*28b0*/  FMUL R7, R6, R31 ;  /* 0x0000001f06077220 */ /* 0x001fe20000400000 */
[----:B------:R-:W-:-:S03]  /*28c0*/  HFMA2 R31, -RZ, RZ, 0.771484375, 0.21533203125 ;  /* 0x3a2c32e4ff1f7431 */ /* 0x000fc600000001ff */
[----:B------:R-:W-:Y:S01]  /*28d0*/  FADD R28, R30, -R7 ;  /* 0x800000071e1c7221 */ /* 0x000fe20000000000 */
[C---:B------:R-:W-:Y:S01]  /*28e0*/  FMUL R24, R7.reuse, R7 ;  /* 0x0000000707187220 */ /* 0x040fe20000400000 */
[C---:B------:R-:W-:Y:S02]  /*28f0*/  FFMA R12, R7.reuse, 1.4426950216293334961, R26 ;  /* 0x3fb8aa3b070c7823 */ /* 0x040fe4000000001a */
[----:B------:R-:W-:Y:S02]  /*2900*/  FADD R29, R28, R28 ;  /* 0x0000001c1c1d7221 */ /* 0x000fe40000000000 */
[----:B------:R-:W-:Y:S01]  /*2910*/  FADD R26, R26, -R12 ;  /* 0x8000000c1a1a7221 */ /* 0x000fe20000000000 */
[----:B------:R-:W-:Y:S01]  /*2920*/  FFMA R31, R24, R31, 0.0032181653659790754318 ;  /* 0x3b52e7db181f7423 */ /* 0x000fe2000000001f */
[----:B------:R-:W-:Y:S02]  /*2930*/  FFMA R29, R30, -R7, R29 ;  /* 0x800000071e1d7223 */ /* 0x000fe4000000001d */
[----:B------:R-:W-:Y:S01]  /*2940*/  FFMA R26, R7, 1.4426950216293334961, R26 ;  /* 0x3fb8aa3b071a7823 */ /* 0x000fe2000000001a */
[----:B------:R-:W-:Y:S01]  /*2950*/  FFMA R31, R24, R31, 0.018033718690276145935 ;  /* 0x3c93bb73181f7423 */ /* 0x000fe2000000001f */
[----:B------:R-:W-:-:S02]  /*2960*/  FMUL R29, R6, R29 ;  /* 0x0000001d061d7220 */ /* 0x000fc40000400000 */
[----:B------:R-:W0:Y:S01]  /*2970*/  LDC R6, c[0x0][0x3bc] ;  /* 0x0000ef00ff067b82 */ /* 0x000e220000000800 */
[----:B------:R-:W-:Y:S01]  /*2980*/  FFMA R31, R24, R31, 0.12022458761930465698 ;  /* 0x3df6384f181f7423 */ /* 0x000fe2000000001f */
[----:B------:R-:W-:-:S03]  /*2990*/  FFMA R26, R29, 1.4426950216293334961, R26 ;  /* 0x3fb8aa3b1d1a7823 */ /* 0x000fc6000000001a */
[----:B------:R-:W-:Y:S01]  /*29a0*/  FMUL R24, R24, R31 ;  /* 0x0000001f18187220 */ /* 0x000fe20000400000 */
[----:B------:R-:W-:Y:S01]  /*29b0*/  FFMA R26, R7, 1.9251366722983220825e-08, R26 ;  /* 0x32a55e34071a7823 */ /* 0x000fe2000000001a */
[----:B------:R-:W-:Y:S02]  /*29c0*/  MOV R31, 0x391fcb8e ;  /* 0x391fcb8e001f7802 */ /* 0x000fe40000000f00 */
[----:B------:R-:W-:-:S04]  /*29d0*/  FMUL R28, R24, 3 ;  /* 0x40400000181c7820 */ /* 0x000fc80000400000 */
[----:B------:R-:W-:-:S04]  /*29e0*/  FFMA R29, R29, R28, R26 ;  /* 0x0000001c1d1d7223 */ /* 0x000fc8000000001a */
[----:B------:R-:W-:-:S04]  /*29f0*/  FFMA R29, R7, R24, R29 ;  /* 0x00000018071d7223 */ /* 0x000fc8000000001d */
[----:B------:R-:W-:-:S04]  /*2a00*/  FADD R26, R12, R29 ;  /* 0x0000001d0c1a7221 */ /* 0x000fc80000000000 */
[----:B0-----:R-:W-:Y:S01]  /*2a10*/  FMUL R7, R26, R6 ;  /* 0x000000061a077220 */ /* 0x001fe20000400000 */
[----:B------:R-:W-:-:S03]  /*2a20*/  FADD R12, -R12, R26 ;  /* 0x0000001a0c0c7221 */ /* 0x000fc60000000100 */
[----:B------:R-:W0:Y:S01]  /*2a30*/  FRND R24, R7 ;  /* 0x0000000700187307 */ /* 0x000e220000201000 */
[----:B------:R-:W-:Y:S01]  /*2a40*/  FADD R29, R29, -R12 ;  /* 0x8000000c1d1d7221 */ /* 0x000fe20000000000 */
[-C--:B------:R-:W-:Y:S01]  /*2a50*/  FFMA R26, R26, R6.reuse, -R7 ;  /* 0x000000061a1a7223 */ /* 0x080fe20000000807 */
[C---:B------:R-:W-:Y:S02]  /*2a60*/  FSETP.GT.AND P1, PT, |R7|.reuse, 152, PT ;  /* 0x431800000700780b */ /* 0x040fe40003f24200 */
[----:B------:R-:W-:Y:S01]  /*2a70*/  FSETP.GEU.AND P2, PT, R7, RZ, PT ;  /* 0x000000ff0700720b */ /* 0x000fe20003f4e000 */
[----:B------:R-:W-:Y:S02]  /*2a80*/  FFMA R26, R29, R6, R26 ;  /* 0x000000061d1a7223 */ /* 0x000fe4000000001a */
[----:B------:R-:W1:Y:S01]  /*2a90*/  F2I.NTZ R12, R7 ;  /* 0x00000007000c7305 */ /* 0x000e620000203100 */
[----:B0-----:R-:W-:Y:S01]  /*2aa0*/  FADD R29, R7, -R24 ;  /* 0x80000018071d7221 */ /* 0x001fe20000000000 */
[----:B------:R-:W-:-:S03]  /*2ab0*/  FSETP.GT.AND P0, PT, R24, RZ, PT ;  /* 0x000000ff1800720b */ /* 0x000fc60003f04000 */
[----:B------:R-:W-:-:S04]  /*2ac0*/  FADD R26, R26, R29 ;  /* 0x0000001d1a1a7221 */ /* 0x000fc80000000000 */
[C---:B------:R-:W-:Y:S01]  /*2ad0*/  FFMA R29, R26.reuse, R31, 0.0013391353422775864601 ;  /* 0x3aaf85ed1a1d7423 */ /* 0x040fe2000000001f */
[----:B------:R-:W-:Y:S02]  /*2ae0*/  SEL R31, RZ, 0x83000000, P0 ;  /* 0x83000000ff1f7807 */ /* 0x000fe40000000000 */
[----:B------:R-:W-:Y:S01]  /*2af0*/  FSETP.NEU.AND P0, PT, R5, 1, PT ;  /* 0x3f8000000500780b */ /* 0x000fe20003f0d000 */
[----:B------:R-:W-:Y:S01]  /*2b00*/  FFMA R29, R26, R29, 0.0096188392490148544312 ;  /* 0x3c1d98561a1d7423 */ /* 0x000fe2000000001d */
[----:B------:R-:W-:Y:S02]  /*2b10*/  IADD3 R24, PT, PT, R31, 0x7f000000, RZ ;  /* 0x7f0000001f187810 */ /* 0x000fe40007ffe0ff */
[----:B------:R-:W-:Y:S01]  /*2b20*/  FSETP.EQ.OR P0, PT, R6, RZ, !P0 ;  /* 0x000000ff0600720b */ /* 0x000fe20004702400 */
[----:B------:R-:W-:Y:S01]  /*2b30*/  FFMA R29, R26, R29, 0.055503588169813156128 ;  /* 0x3d6357bb1a1d7423 */ /* 0x000fe2000000001d */
[----:B-1----:R-:W-:-:S03]  /*2b40*/  LEA R31, R12, -R31, 0x17 ;  /* 0x8000001f0c1f7211 */ /* 0x002fc600078eb8ff */
[----:B------:R-:W-:-:S04]  /*2b50*/  FFMA R29, R26, R29, 0.24022644758224487305 ;  /* 0x3e75fdec1a1d7423 */ /* 0x000fc8000000001d */
[----:B------:R-:W-:-:S04]  /*2b60*/  FFMA R29, R26, R29, 0.69314718246459960938 ;  /* 0x3f3172181a1d7423 */ /* 0x000fc8000000001d */
[----:B------:R-:W-:-:S04]  /*2b70*/  FFMA R29, R26, R29, 1 ;  /* 0x3f8000001a1d7423 */ /* 0x000fc8000000001d */
        /* <DEDUP_REMOVED lines=26> */
.L_x_47:
[----:B------:R-:W-:Y:S05]  /*2d20*/  BSYNC.RECONVERGENT B0 ;  /* 0x0000000000007941 */ /* 0x000fea0003800200 */
.L_x_46:
[----:B------:R-:W-:-:S06]  /*2d30*/  IMAD.WIDE R28, R25, 0x4, R22 ;  /* 0x00000004191c7825 */ /* 0x000fcc00078e0216 */
[----:B------:R-:W2:Y:S01]  /*2d40*/  LDG.E R28, desc[UR4][R28.64] ;  /* 0x000000041c1c7981 */ /* 0x000ea2000c1e1900 */
[----:B------:R-:W-:Y:S01]  /*2d50*/  IMAD.WIDE R6, R25, 0x4, R14 ;  /* 0x0000000419067825 */ /* 0x000fe200078e020e */
[----:B------:R-:W-:Y:S02]  /*2d60*/  IADD3 R11, PT, PT, R11, 0x1, RZ ;  /* 0x000000010b0b7810 */ /* 0x000fe40007ffe0ff */
[C---:B------:R-:W-:Y:S02]  /*2d70*/  IADD3 R27, PT, PT, R4.reuse, R27, RZ ;  /* 0x0000001b041b7210 */ /* 0x040fe40007ffe0ff */
[----:B------:R-:W-:Y:S02]  /*2d80*/  ISETP.NE.AND P0, PT, R11, RZ, PT ;  /* 0x000000ff0b00720c */ /* 0x000fe40003f05270 */
[C---:B------:R-:W-:Y:S02]  /*2d90*/  IADD3 R13, PT, PT, R4.reuse, R13, RZ ;  /* 0x0000000d040d7210 */ /* 0x040fe40007ffe0ff */
[----:B------:R-:W-:Y:S01]  /*2da0*/  IADD3 R25, PT, PT, R4, R25, RZ ;  /* 0x0000001904197210 */ /* 0x000fe20007ffe0ff */
[----:B--2---:R-:W-:-:S04]  /*2db0*/  FMUL R5, R28, UR7 ;  /* 0x000000071c057c20 */ /* 0x004fc80008400000 */
[----:B------:R-:W-:-:S04]  /*2dc0*/  FMUL R12, R8, R5 ;  /* 0x00000005080c7220 */ /* 0x000fc80000400000 */
[----:B-----5:R-:W-:-:S05]  /*2dd0*/  FFMA R3, R3, R0, -R12 ;  /* 0x0000000003037223 */ /* 0x020fca000000080c */
[----:B------:R0:W-:Y:S01]  /*2de0*/  STG.E desc[UR4][R6.64], R3 ;  /* 0x0000000306007986 */ /* 0x0001e2000c101904 */
[----:B------:R-:W-:Y:S05]  /*2df0*/  @P0 BRA `(.L_x_48) ;  /* 0xfffffff400b80947 */ /* 0x000fea000383ffff */
[----:B------:R-:W1:Y:S02]  /*2e00*/  LDC R13, c[0x0][0x3ac] ;  /* 0x0000eb00ff0d7b82 */ /* 0x000e640000000800 */
.L_x_41:
[----:B------:R-:W2:Y:S02]  /*2e10*/  LDC R25, c[0x0][0x3ac] ;  /* 0x0000eb00ff197b82 */ /* 0x000ea40000000800 */
[----:B--2---:R-:W-:-:S04]  /*2e20*/  IADD3 R0, PT, PT, R2, -0x1, R25 ;  /* 0xffffffff02007810 */ /* 0x004fc80007ffe019 */
[----:B-1----:R-:W-:-:S13]  /*2e30*/  ISETP.GE.AND P0, PT, R13, R0, PT ;  /* 0x000000000d00720c */ /* 0x002fda0003f06270 */
[----:B------:R-:W-:Y:S05]  /*2e40*/  @P0 EXIT ;  /* 0x000000000000094d */ /* 0x000fea0003800000 */
[----:B------:R-:W1:Y:S01]  /*2e50*/  LDC.64 R26, c[0x0][0x3b8] ;  /* 0x0000ee00ff1a7b82 */ /* 0x000e620000000a00 */
[----:B0-----:R-:W-:Y:S01]  /*2e60*/  IADD3 R3, PT, PT, -R2, R13, RZ ;  /* 0x0000000d02037210 */ /* 0x001fe20007ffe1ff */
[----:B------:R-:W0:Y:S03]  /*2e70*/  LDCU UR6, c[0x0][0x3c0] ;  /* 0x00007800ff0677ac */ /* 0x000e260008000800 */
[----:B------:R-:W-:-:S03]  /*2e80*/  IADD3 R25, PT, PT, R3, -R25, RZ ;  /* 0x8000001903197210 */ /* 0x000fc60007ffe0ff */
[----:B------:R-:W2:Y:S01]  /*2e90*/  LDC R10, c[0x0][0x3bc] ;  /* 0x0000ef00ff0a7b82 */ /* 0x000ea20000000800 */
[----:B-1----:R-:W-:Y:S01]  /*2ea0*/  FMUL R0, R27, 0.5 ;  /* 0x3f0000001b007820 */ /* 0x002fe20000400000 */
[----:B------:R-:W-:Y:S01]  /*2eb0*/  FRND.FLOOR R9, R27 ;  /* 0x0000001b00097307 */ /* 0x000fe20000205000 */
[----:B------:R-:W-:Y:S01]  /*2ec0*/  IADD3 R11, PT, PT, R13, -R26, RZ ;  /* 0x8000001a0d0b7210 */ /* 0x000fe20007ffe0ff */
[----:B------:R-:W-:-:S04]  /*2ed0*/  IMAD R13, R4, R3, R4 ;  /* 0x00000003040d7224 */ /* 0x000fc800078e0204 */
[----:B------:R-:W-:Y:S02]  /*2ee0*/  IMAD R11, R4, R11, RZ ;  /* 0x0000000b040b7224 */ /* 0x000fe400078e02ff */
[----:B------:R-:W1:Y:S02]  /*2ef0*/  FRND.TRUNC R0, R0 ;  /* 0x0000000000007307 */ /* 0x000e64000020d000 */
[----:B-1----:R-:W-:-:S04]  /*2f00*/  FADD R6, R0, R0 ;  /* 0x0000000000067221 */ /* 0x002fc80000000000 */
[----:B0-2---:R-:W-:-:S07]  /*2f10*/  FADD R2, -R6, R27 ;  /* 0x0000001b06027221 */ /* 0x005fce0000000100 */
.L_x_53:
[----:B------:R-:W-:-:S06]  /*2f20*/  IMAD.WIDE R28, R11, 0x4, R18 ;  /* 0x000000040b1c7825 */ /* 0x000fcc00078e0212 */
[----:B------:R-:W2:Y:S01]  /*2f30*/  LDG.E R28, desc[UR4][R28.64] ;  /* 0x000000041c1c7981 */ /* 0x000ea2000c1e1900 */
[----:B0-----:R-:W-:-:S04]  /*2f40*/  IMAD.WIDE R26, R11, 0x4, R20 ;  /* 0x000000040b1a7825 */ /* 0x001fc800078e0214 */
[----:B------:R-:W-:Y:S02]  /*2f50*/  IMAD.WIDE R6, R11, 0x4, R16 ;  /* 0x000000040b067825 */ /* 0x000fe400078e0210 */
        /* <DEDUP_REMOVED lines=15> */
.L_x_50:
[----:B------:R-:W-:Y:S05]  /*3050*/  BSYNC.RECONVERGENT B2 ;  /* 0x0000000000027941 */ /* 0x000fea0003800200 */
.L_x_49:
[----:B------:R-:W-:-:S05]  /*3060*/  IMAD.WIDE R28, R13, 0x4, R18 ;  /* 0x000000040d1c7825 */ /* 0x000fca00078e0212 */
[----:B------:R-:W2:Y:S01]  /*3070*/  LDG.E R5, desc[UR4][R28.64] ;  /* 0x000000041c057981 */ /* 0x000ea2000c1e1900 */
[----:B------:R-:W-:-:S05]  /*3080*/  IMAD.WIDE R26, R13, 0x4, R16 ;  /* 0x000000040d1a7825 */ /* 0x000fca00078e0210 */
[----:B------:R0:W5:Y:S01]  /*3090*/  LDG.E R3, desc[UR4][R26.64] ;  /* 0x000000041a037981 */ /* 0x000162000c1e1900 */
[----:B------:R-:W-:Y:S01]  /*30a0*/  FADD R8, -R0, R8 ;  /* 0x0000000800087221 */ /* 0x000fe20000000100 */
[----:B------:R-:W-:Y:S01]  /*30b0*/  BSSY.RECONVERGENT B0, `(.L_x_51) ;  /* 0x0000055000007945 */ /* 0x000fe20003800200 */
[----:B------:R-:W-:Y:S02]  /*30c0*/  HFMA2 R0, -RZ, RZ, 1.875, 0 ;  /* 0x3f800000ff007431 */ /* 0x000fe400000001ff */
[----:B0-----:R-:W-:Y:S02]  /*30d0*/  HFMA2 R27, -RZ, RZ, 0.771484375, 0.21533203125 ;  /* 0x3a2c32e4ff1b7431 */ /* 0x001fe400000001ff */
[C---:B--2---:R-:W-:Y:S01]  /*30e0*/  FMUL R6, |R5|.reuse, 16777216 ;  /* 0x4b80000005067820 */ /* 0x044fe20000400200 */
[----:B------:R-:W-:-:S04]  /*30f0*/  FSETP.GEU.AND P0, PT, |R5|, 1.175494350822287508e-38, PT ;  /* 0x008000000500780b */ /* 0x000fc80003f0e200 */
[----:B------:R-:W-:Y:S02]  /*3100*/  FSEL R6, R6, |R5|, !P0 ;  /* 0x4000000506067208 */ /* 0x000fe40004000000 */
[----:B------:R-:W-:Y:S02]  /*3110*/  FSEL R12, RZ, -24, P0 ;  /* 0xc1c00000ff0c7808 */ /* 0x000fe40000000000 */
[----:B------:R-:W-:-:S04]  /*3120*/  IADD3 R7, PT, PT, R6, -0x3f3504f3, RZ ;  /* 0xc0cafb0d06077810 */ /* 0x000fc80007ffe0ff */
[----:B------:R-:W-:-:S04]  /*3130*/  LOP3.LUT R31, R7, 0xff800000, RZ, 0xc0, !PT ;  /* 0xff800000071f7812 */ /* 0x000fc800078ec0ff */
[-C--:B------:R-:W-:Y:S02]  /*3140*/  IADD3 R6, PT, PT, R6, -R31.reuse, RZ ;  /* 0x8000001f06067210 */ /* 0x080fe40007ffe0ff */
[----:B------:R-:W-:-:S03]  /*3150*/  I2FP.F32.S32 R31, R31 ;  /* 0x0000001f001f7245 */ /* 0x000fc60000201400 */
[C---:B------:R-:W-:Y:S01]  /*3160*/  FADD R7, R6.reuse, 1 ;  /* 0x3f80000006077421 */ /* 0x040fe20000000000 */
[----:B------:R-:W-:Y:S01]  /*3170*/  FADD R29, R6, -1 ;  /* 0xbf800000061d7421 */ /* 0x000fe20000000000 */
[----:B------:R-:W-:-:S03]  /*3180*/  FFMA R31, R31, 1.1920928955078125e-07, R12 ;  /* 0x340000001f1f7823 */ /* 0x000fc6000000000c */
[----:B------:R-:W-:Y:S01]  /*3190*/  FADD R6, R29, R29 ;  /* 0x0000001d1d067221 */ /* 0x000fe20000000000 */
[----:B------:R-:W0:Y:S03]  /*31a0*/  MUFU.RCP R7, R7 ;  /* 0x0000000700077308 */ /* 0x000e260000001000 */
[----:B0-----:R-:W-:-:S04]  /*31b0*/  FMUL R6, R7, R6 ;  /* 0x0000000607067220 */ /* 0x001fc80000400000 */
[----:B------:R-:W-:Y:S01]  /*31c0*/  FADD R12, R29, -R6 ;  /* 0x800000061d0c7221 */ /* 0x000fe20000000000 */
[----:B------:R-:W-:-:S03]  /*31d0*/  FMUL R24, R6, R6 ;  /* 0x0000000606187220 */ /* 0x000fc60000400000 */
[----:B------:R-:W-:Y:S01]  /*31e0*/  FADD R26, R12, R12 ;  /* 0x0000000c0c1a7221 */ /* 0x000fe20000000000 */
[----:B------:R-:W-:Y:S01]  /*31f0*/  FFMA R12, R6, 1.4426950216293334961, R31 ;  /* 0x3fb8aa3b060c7823 */ /* 0x000fe2000000001f */
[C---:B------:R-:W-:Y:S02]  /*3200*/  FFMA R27, R24.reuse, R27, 0.0032181653659790754318 ;  /* 0x3b52e7db181b7423 */ /* 0x040fe4000000001b */
[----:B------:R-:W-:Y:S01]  /*3210*/  FFMA R26, R29, -R6, R26 ;  /* 0x800000061d1a7223 */ /* 0x000fe2000000001a */
[----:B------:R-:W-:Y:S01]  /*3220*/  FADD R31, R31, -R12 ;  /* 0x8000000c1f1f7221 */ /* 0x000fe20000000000 */
[----:B------:R-:W-:Y:S01]  /*3230*/  FFMA R27, R24, R27, 0.018033718690276145935 ;  /* 0x3c93bb73181b7423 */ /* 0x000fe2000000001b */
[----:B------:R-:W-:Y:S01]  /*3240*/  MOV R29, 0x391fcb8e ;  /* 0x391fcb8e001d7802 */ /* 0x000fe20000000f00 */
[----:B------:R-:W-:Y:S01]  /*3250*/  FMUL R26, R7, R26 ;  /* 0x0000001a071a7220 */ /* 0x000fe20000400000 */
[----:B------:R-:W-:Y:S01]  /*3260*/  FFMA R31, R6, 1.4426950216293334961, R31 ;  /* 0x3fb8aa3b061f7823 */ /* 0x000fe2000000001f */
[----:B------:R-:W-:-:S03]  /*3270*/  FFMA R27, R24, R27, 0.12022458761930465698 ;  /* 0x3df6384f181b7423 */ /* 0x000fc6000000001b */
[----:B------:R-:W-:Y:S01]  /*3280*/  FFMA R31, R26, 1.4426950216293334961, R31 ;  /* 0x3fb8aa3b1a1f7823 */ /* 0x000fe2000000001f */
[----:B------:R-:W-:-:S03]  /*3290*/  FMUL R27, R24, R27 ;  /* 0x0000001b181b7220 */ /* 0x000fc60000400000 */
[----:B------:R-:W-:Y:S01]  /*32a0*/  FFMA R31, R6, 1.9251366722983220825e-08, R31 ;  /* 0x32a55e34061f7823 */ /* 0x000fe2000000001f */
[----:B------:R-:W-:-:S04]  /*32b0*/  FMUL R7, R27, 3 ;  /* 0x404000001b077820 */ /* 0x000fc80000400000 */
[----:B------:R-:W-:-:S04]  /*32c0*/  FFMA R26, R26, R7, R31 ;  /* 0x000000071a1a7223 */ /* 0x000fc8000000001f */
        /* <DEDUP_REMOVED lines=51> */
.L_x_52:
[----:B------:R-:W-:Y:S05]  /*3600*/  BSYNC.RECONVERGENT B0 ;  /* 0x0000000000007941 */ /* 0x000fea0003800200 */
.L_x_51:
[----:B------:R-:W-:-:S06]  /*3610*/  IMAD.WIDE R6, R13, 0x4, R22 ;  /* 0x000000040d067825 */ /* 0x000fcc00078e0216 */
[----:B------:R-:W2:Y:S01]  /*3620*/  LDG.E R6, desc[UR4][R6.64] ;  /* 0x0000000406067981 */ /* 0x000ea2000c1e1900 */
[----:B------:R-:W-:Y:S01]  /*3630*/  IMAD.WIDE R26, R13, 0x4, R14 ;  /* 0x000000040d1a7825 */ /* 0x000fe200078e020e */
[----:B------:R-:W-:Y:S02]  /*3640*/  IADD3 R25, PT, PT, R25, 0x1, RZ ;  /* 0x0000000119197810 */ /* 0x000fe40007ffe0ff */
[C---:B------:R-:W-:Y:S02]  /*3650*/  IADD3 R11, PT, PT, R4.reuse, R11, RZ ;  /* 0x0000000b040b7210 */ /* 0x040fe40007ffe0ff */
[----:B------:R-:W-:Y:S02]  /*3660*/  ISETP.NE.AND P0, PT, R25, -0x1, PT ;  /* 0xffffffff1900780c */ /* 0x000fe40003f05270 */
[----:B------:R-:W-:Y:S01]  /*3670*/  IADD3 R13, PT, PT, R4, R13, RZ ;  /* 0x0000000d040d7210 */ /* 0x000fe20007ffe0ff */
[----:B--2---:R-:W-:-:S04]  /*3680*/  FMUL R5, R6, UR6 ;  /* 0x0000000606057c20 */ /* 0x004fc80008400000 */
[----:B------:R-:W-:-:S04]  /*3690*/  FMUL R12, R8, R5 ;  /* 0x00000005080c7220 */ /* 0x000fc80000400000 */
[----:B-----5:R-:W-:-:S05]  /*36a0*/  FFMA R3, R3, R0, -R12 ;  /* 0x0000000003037223 */ /* 0x020fca000000080c */
[----:B------:R0:W-:Y:S01]  /*36b0*/  STG.E desc[UR4][R26.64], R3 ;  /* 0x000000031a007986 */ /* 0x0001e2000c101904 */
[----:B------:R-:W-:Y:S05]  /*36c0*/  @P0 BRA `(.L_x_53) ;  /* 0xfffffff800140947 */ /* 0x000fea000383ffff */
[----:B------:R-:W-:Y:S05]  /*36d0*/  EXIT ;  /* 0x000000000000794d */ /* 0x000fea0003800000 */
        .weak           $__internal_0_$__cuda_sm3x_div_rn_noftz_f32_slowpath
        .type           $__internal_0_$__cuda_sm3x_div_rn_noftz_f32_slowpath,@function
        .size           $__internal_0_$__cuda_sm3x_div_rn_noftz_f32_slowpath,(.L_x_88 - $__internal_0_$__cuda_sm3x_div_rn_noftz_f32_slowpath)
$__internal_0_$__cuda_sm3x_div_rn_noftz_f32_slowpath:
[----:B------:R-:W-:Y:S01]  /*36e0*/  SHF.R.U32.HI R5, RZ, 0x17, R0 ;  /* 0x00000017ff057819 */ /* 0x000fe20000011600 */
[----:B------:R-:W-:Y:S01]  /*36f0*/  BSSY.RECONVERGENT B0, `(.L_x_54) ;  /* 0x0000062000007945 */ /* 0x000fe20003800200 */
[----:B------:R-:W-:Y:S02]  /*3700*/  SHF.R.U32.HI R12, RZ, 0x17, R3 ;  /* 0x00000017ff0c7819 */ /* 0x000fe40000011603 */
[----:B------:R-:W-:Y:S02]  /*3710*/  LOP3.LUT R5, R5, 0xff, RZ, 0xc0, !PT ;  /* 0x000000ff05057812 */ /* 0x000fe400078ec0ff */
[----:B------:R-:W-:Y:S02]  /*3720*/  LOP3.LUT R12, R12, 0xff, RZ, 0xc0, !PT ;  /* 0x000000ff0c0c7812 */ /* 0x000fe400078ec0ff */
[----:B------:R-:W-:Y:S02]  /*3730*/  IADD3 R24, PT, PT, R5, -0x1, RZ ;  /* 0xffffffff05187810 */ /* 0x000fe40007ffe0ff */
[----:B------:R-:W-:-:S02]  /*3740*/  IADD3 R26, PT, PT, R12, -0x1, RZ ;  /* 0xffffffff0c1a7810 */ /* 0x000fc40007ffe0ff */
[----:B------:R-:W-:-:S04]  /*3750*/  ISETP.GT.U32.AND P0, PT, R24, 0xfd, PT ;  /* 0x000000fd1800780c */ /* 0x000fc80003f04070 */
[----:B------:R-:W-:-:S13]  /*3760*/  ISETP.GT.U32.OR P0, PT, R26, 0xfd, P0 ;  /* 0x000000fd1a00780c */ /* 0x000fda0000704470 */
[----:B------:R-:W-:Y:S01]  /*3770*/  @!P0 MOV R7, RZ ;  /* 0x000000ff00078202 */ /* 0x000fe20000000f00 */
[----:B------:R-:W-:Y:S06]  /*3780*/  @!P0 BRA `(.L_x_55) ;  /* 0x00000000005c8947 */ /* 0x000fec0003800000 */
[----:B------:R-:W-:Y:S02]  /*3790*/  FSETP.GTU.FTZ.AND P0, PT, |R3|, +INF , PT ;  /* 0x7f8000000300780b */ /* 0x000fe40003f1c200 */
[----:B------:R-:W-:-:S04]  /*37a0*/  FSETP.GTU.FTZ.AND P1, PT, |R0|, +INF , PT ;  /* 0x7f8000000000780b */ /* 0x000fc80003f3c200 */
[----:B------:R-:W-:-:S13]  /*37b0*/  PLOP3.LUT P0, PT, P0, P1, PT, 0xf8, 0x8f ;  /* 0x00000000008f781c */ /* 0x000fda0000703f70 */
[----:B------:R-:W-:Y:S05]  /*37c0*/  @P0 BRA `(.L_x_56) ;  /* 0x00000004004c0947 */ /* 0x000fea0003800000 */
[----:B------:R-:W-:-:S13]  /*37d0*/  LOP3.LUT P0, RZ, R0, 0x7fffffff, R3, 0xc8, !PT ;  /* 0x7fffffff00ff7812 */ /* 0x000fda000780c803 */
[----:B------:R-:W-:Y:S05]  /*37e0*/  @!P0 BRA `(.L_x_57) ;  /* 0x00000004003c8947 */ /* 0x000fea0003800000 */
[C---:B------:R-:W-:Y:S02]  /*37f0*/  FSETP.NEU.FTZ.AND P3, PT, |R3|.reuse, +INF , PT ;  /* 0x7f8000000300780b */ /* 0x040fe40003f7d200 */
[----:B------:R-:W-:Y:S02]  /*3800*/  FSETP.NEU.FTZ.AND P1, PT, |R0|, +INF , PT ;  /* 0x7f8000000000780b */ /* 0x000fe40003f3d200 */
[----:B------:R-:W-:-:S11]  /*3810*/  FSETP.NEU.FTZ.AND P0, PT, |R3|, +INF , PT ;  /* 0x7f8000000300780b */ /* 0x000fd60003f1d200 */
[----:B------:R-:W-:Y:S05]  /*3820*/  @!P1 BRA !P3, `(.L_x_57) ;  /* 0x00000004002c9947 */ /* 0x000fea0005800000 */
[----:B------:R-:W-:-:S04]  /*3830*/  LOP3.LUT P3, RZ, R3, 0x7fffffff, RZ, 0xc0, !PT ;  /* 0x7fffffff03ff7812 */ /* 0x000fc8000786c0ff */
[----:B------:R-:W-:-:S13]  /*3840*/  PLOP3.LUT P1, PT, P1, P3, PT, 0x2f, 0xf2 ;  /* 0x0000000000f2781c */ /* 0x000fda0000f26577 */
[----:B------:R-:W-:Y:S05]  /*3850*/  @P1 BRA `(.L_x_58) ;  /* 0x0000000400181947 */ /* 0x000fea0003800000 */
[----:B------:R-:W-:-:S04]  /*3860*/  LOP3.LUT P1, RZ, R0, 0x7fffffff, RZ, 0xc0, !PT ;  /* 0x7fffffff00ff7812 */ /* 0x000fc8000782c0ff */
[----:B------:R-:W-:-:S13]  /*3870*/  PLOP3.LUT P0, PT, P0, P1, PT, 0x2f, 0xf2 ;  /* 0x0000000000f2781c */ /* 0x000fda0000702577 */
[----:B------:R-:W-:Y:S05]  /*3880*/  @P0 BRA `(.L_x_59) ;  /* 0x0000000400000947 */ /* 0x000fea0003800000 */
[----:B------:R-:W-:Y:S02]  /*3890*/  ISETP.GE.AND P0, PT, R26, RZ, PT ;  /* 0x000000ff1a00720c */ /* 0x000fe40003f06270 */
[----:B------:R-:W-:-:S11]  /*38a0*/  ISETP.GE.AND P1, PT, R24, RZ, PT ;  /* 0x000000ff1800720c */ /* 0x000fd60003f26270 */
[----:B------:R-:W-:Y:S01]  /*38b0*/  @P0 MOV R7, RZ ;  /* 0x000000ff00070202 */ /* 0x000fe20000000f00 */
[----:B------:R-:W-:Y:S01]  /*38c0*/  @!P0 FFMA R3, R3, 1.84467440737095516160e+19, RZ ;  /* 0x5f80000003038823 */ /* 0x000fe200000000ff */
[----:B------:R-:W-:Y:S01]  /*38d0*/  @!P0 MOV R7, 0xffffffc0 ;  /* 0xffffffc000078802 */ /* 0x000fe20000000f00 */
[----:B------:R-:W-:-:S03]  /*38e0*/  @!P1 FFMA R0, R0, 1.84467440737095516160e+19, RZ ;  /* 0x5f80000000009823 */ /* 0x000fc600000000ff */
[----:B------:R-:W-:-:S07]  /*38f0*/  @!P1 IADD3 R7, PT, PT, R7, 0x40, RZ ;  /* 0x0000004007079810 */ /* 0x000fce0007ffe0ff */
.L_x_55:
[----:B------:R-:W-:Y:S01]  /*3900*/  LEA R29, R5, 0xc0800000, 0x17 ;  /* 0xc0800000051d7811 */ /* 0x000fe200078eb8ff */
[----:B------:R-:W-:Y:S01]  /*3910*/  BSSY.RECONVERGENT B1, `(.L_x_60) ;  /* 0x0000036000017945 */ /* 0x000fe20003800200 */
[----:B------:R-:W-:Y:S02]  /*3920*/  IADD3 R12, PT, PT, R12, -0x7f, RZ ;  /* 0xffffff810c0c7810 */ /* 0x000fe40007ffe0ff */
[----:B------:R-:W-:-:S03]  /*3930*/  IADD3 R26, PT, PT, -R29, R0, RZ ;  /* 0x000000001d1a7210 */ /* 0x000fc60007ffe1ff */
[----:B------:R-:W-:Y:S01]  /*3940*/  IMAD R0, R12, -0x800000, R3 ;  /* 0xff8000000c007824 */ /* 0x000fe200078e0203 */
[----:B------:R-:W0:Y:S01]  /*3950*/  MUFU.RCP R24, R26 ;  /* 0x0000001a00187308 */ /* 0x000e220000001000 */
[----:B------:R-:W-:Y:S01]  /*3960*/  FADD.FTZ R29, -R26, -RZ ;  /* 0x800000ff1a1d7221 */ /* 0x000fe20000010100 */
[----:B------:R-:W-:-:S04]  /*3970*/  IADD3 R12, PT, PT, R12, 0x7f, -R5 ;  /* 0x0000007f0c0c7810 */ /* 0x000fc80007ffe805 */
[----:B------:R-:W-:Y:S01]  /*3980*/  IADD3 R7, PT, PT, R12, R7, RZ ;  /* 0x000000070c077210 */ /* 0x000fe20007ffe0ff */
[----:B0-----:R-:W-:-:S04]  /*3990*/  FFMA R31, R24, R29, 1 ;  /* 0x3f800000181f7423 */ /* 0x001fc8000000001d */
[----:B------:R-:W-:-:S04]  /*39a0*/  FFMA R31, R24, R31, R24 ;  /* 0x0000001f181f7223 */ /* 0x000fc80000000018 */
[----:B------:R-:W-:-:S04]  /*39b0*/  FFMA R24, R0, R31, RZ ;  /* 0x0000001f00187223 */ /* 0x000fc800000000ff */
[----:B------:R-:W-:-:S04]  /*39c0*/  FFMA R3, R29, R24, R0 ;  /* 0x000000181d037223 */ /* 0x000fc80000000000 */
[----:B------:R-:W-:-:S04]  /*39d0*/  FFMA R24, R31, R3, R24 ;  /* 0x000000031f187223 */ /* 0x000fc80000000018 */
[----:B------:R-:W-:-:S04]  /*39e0*/  FFMA R29, R29, R24, R0 ;  /* 0x000000181d1d7223 */ /* 0x000fc80000000000 */
[----:B------:R-:W-:-:S05]  /*39f0*/  FFMA R0, R31, R29, R24 ;  /* 0x0000001d1f007223 */ /* 0x000fca0000000018 */
[----:B------:R-:W-:-:S04]  /*3a00*/  SHF.R.U32.HI R3, RZ, 0x17, R0 ;  /* 0x00000017ff037819 */ /* 0x000fc80000011600 */
[----:B------:R-:W-:-:S04]  /*3a10*/  LOP3.LUT R12, R3, 0xff, RZ, 0xc0, !PT ;  /* 0x000000ff030c7812 */ /* 0x000fc800078ec0ff */
[----:B------:R-:W-:-:S04]  /*3a20*/  IADD3 R3, PT, PT, R12, R7, RZ ;  /* 0x000000070c037210 */ /* 0x000fc80007ffe0ff */
[----:B------:R-:W-:-:S04]  /*3a30*/  IADD3 R5, PT, PT, R3, -0x1, RZ ;  /* 0xffffffff03057810 */ /* 0x000fc80007ffe0ff */
[----:B------:R-:W-:-:S13]  /*3a40*/  ISETP.GE.U32.AND P0, PT, R5, 0xfe, PT ;  /* 0x000000fe0500780c */ /* 0x000fda0003f06070 */
[----:B------:R-:W-:Y:S05]  /*3a50*/  @!P0 BRA `(.L_x_61) ;  /* 0x0000000000808947 */ /* 0x000fea0003800000 */
[----:B------:R-:W-:-:S13]  /*3a60*/  ISETP.GT.AND P0, PT, R3, 0xfe, PT ;  /* 0x000000fe0300780c */ /* 0x000fda0003f04270 */
[----:B------:R-:W-:Y:S05]  /*3a70*/  @P0 BRA `(.L_x_62) ;  /* 0x00000000006c0947 */ /* 0x000fea0003800000 */
[----:B------:R-:W-:-:S13]  /*3a80*/  ISETP.GE.AND P0, PT, R3, 0x1, PT ;  /* 0x000000010300780c */ /* 0x000fda0003f06270 */
[----:B------:R-:W-:Y:S05]  /*3a90*/  @P0 BRA `(.L_x_63) ;  /* 0x0000000000740947 */ /* 0x000fea0003800000 */
[----:B------:R-:W-:Y:S02]  /*3aa0*/  ISETP.GE.AND P0, PT, R3, -0x18, PT ;  /* 0xffffffe80300780c */ /* 0x000fe40003f06270 */
[----:B------:R-:W-:-:S11]  /*3ab0*/  LOP3.LUT R0, R0, 0x80000000, RZ, 0xc0, !PT ;  /* 0x8000000000007812 */ /* 0x000fd600078ec0ff */
[----:B------:R-:W-:Y:S05]  /*3ac0*/  @!P0 BRA `(.L_x_63) ;  /* 0x0000000000688947 */ /* 0x000fea0003800000 */
[-CC-:B------:R-:W-:Y:S01]  /*3ad0*/  FFMA.RZ R5, R31, R29.reuse, R24.reuse ;  /* 0x0000001d1f057223 */ /* 0x180fe2000000c018 */
[----:B------:R-:W-:Y:S01]  /*3ae0*/  IADD3 R12, PT, PT, R3, 0x20, RZ ;  /* 0x00000020030c7810 */ /* 0x000fe20007ffe0ff */
[CCC-:B------:R-:W-:Y:S01]  /*3af0*/  FFMA.RP R7, R31.reuse, R29.reuse, R24.reuse ;  /* 0x0000001d1f077223 */ /* 0x1c0fe20000008018 */
[----:B------:R-:W-:Y:S01]  /*3b00*/  FFMA.RM R24, R31, R29, R24 ;  /* 0x0000001d1f187223 */ /* 0x000fe20000004018 */
[----:B------:R-:W-:Y:S02]  /*3b10*/  ISETP.NE.AND P3, PT, R3, RZ, PT ;  /* 0x000000ff0300720c */ /* 0x000fe40003f65270 */
[----:B------:R-:W-:Y:S02]  /*3b20*/  LOP3.LUT R5, R5, 0x7fffff, RZ, 0xc0, !PT ;  /* 0x007fffff05057812 */ /* 0x000fe400078ec0ff */
[----:B------:R-:W-:Y:S02]  /*3b30*/  ISETP.NE.AND P1, PT, R3, RZ, PT ;  /* 0x000000ff0300720c */ /* 0x000fe40003f25270 */
[----:B------:R-:W-:-:S02]  /*3b40*/  LOP3.LUT R5, R5, 0x800000, RZ, 0xfc, !PT ;  /* 0x0080000005057812 */ /* 0x000fc400078efcff */
[----:B------:R-:W-:Y:S02]  /*3b50*/  IADD3 R3, PT, PT, -R3, RZ, RZ ;  /* 0x000000ff03037210 */ /* 0x000fe40007ffe1ff */
[----:B------:R-:W-:Y:S02]  /*3b60*/  SHF.L.U32 R12, R5, R12, RZ ;  /* 0x0000000c050c7219 */ /* 0x000fe400000006ff */
[----:B------:R-:W-:Y:S02]  /*3b70*/  FSETP.NEU.FTZ.AND P0, PT, R7, R24, PT ;  /* 0x000000180700720b */ /* 0x000fe40003f1d000 */
[----:B------:R-:W-:Y:S02]  /*3b80*/  SEL R24, R3, RZ, P3 ;  /* 0x000000ff03187207 */ /* 0x000fe40001800000 */
[----:B------:R-:W-:Y:S02]  /*3b90*/  ISETP.NE.AND P1, PT, R12, RZ, P1 ;  /* 0x000000ff0c00720c */ /* 0x000fe40000f25270 */
[----:B------:R-:W-:-:S02]  /*3ba0*/  SHF.R.U32.HI R12, RZ, R24, R5 ;  /* 0x00000018ff0c7219 */ /* 0x000fc40000011605 */
[----:B------:R-:W-:Y:S02]  /*3bb0*/  PLOP3.LUT P0, PT, P0, P1, PT, 0xf8, 0x8f ;  /* 0x00000000008f781c */ /* 0x000fe40000703f70 */
[----:B------:R-:W-:Y:S02]  /*3bc0*/  SHF.R.U32.HI R5, RZ, 0x1, R12 ;  /* 0x00000001ff057819 */ /* 0x000fe4000001160c */
[----:B------:R-:W-:-:S04]  /*3bd0*/  SEL R24, RZ, 0x1, !P0 ;  /* 0x00000001ff187807 */ /* 0x000fc80004000000 */
[----:B------:R-:W-:-:S04]  /*3be0*/  LOP3.LUT R3, R24, 0x1, R5, 0xf8, !PT ;  /* 0x0000000118037812 */ /* 0x000fc800078ef805 */
[----:B------:R-:W-:-:S04]  /*3bf0*/  LOP3.LUT R12, R3, R12, RZ, 0xc0, !PT ;  /* 0x0000000c030c7212 */ /* 0x000fc800078ec0ff */
[----:B------:R-:W-:-:S04]  /*3c00*/  IADD3 R5, PT, PT, R5, R12, RZ ;  /* 0x0000000c05057210 */ /* 0x000fc80007ffe0ff */
[----:B------:R-:W-:Y:S01]  /*3c10*/  LOP3.LUT R0, R5, R0, RZ, 0xfc, !PT ;  /* 0x0000000005007212 */ /* 0x000fe200078efcff */
[----:B------:R-:W-:Y:S06]  /*3c20*/  BRA `(.L_x_63) ;  /* 0x0000000000107947 */ /* 0x000fec0003800000 */
.L_x_62:
[----:B------:R-:W-:-:S04]  /*3c30*/  LOP3.LUT R0, R0, 0x80000000, RZ, 0xc0, !PT ;  /* 0x8000000000007812 */ /* 0x000fc800078ec0ff */
[----:B------:R-:W-:Y:S01]  /*3c40*/  LOP3.LUT R0, R0, 0x7f800000, RZ, 0xfc, !PT ;  /* 0x7f80000000007812 */ /* 0x000fe200078efcff */
[----:B------:R-:W-:Y:S06]  /*3c50*/  BRA `(.L_x_63) ;  /* 0x0000000000047947 */ /* 0x000fec0003800000 */
.L_x_61:
[----:B------:R-:W-:-:S07]  /*3c60*/  LEA R0, R7, R0, 0x17 ;  /* 0x0000000007007211 */ /* 0x000fce00078eb8ff */
.L_x_63:
[----:B------:R-:W-:Y:S05]  /*3c70*/  BSYNC.RECONVERGENT B1 ;  /* 0x0000000000017941 */ /* 0x000fea0003800200 */
.L_x_60:
[----:B------:R-:W-:Y:S05]  /*3c80*/  BRA `(.L_x_64) ;  /* 0x0000000000207947 */ /* 0x000fea0003800000 */
.L_x_59:
[----:B------:R-:W-:-:S04]  /*3c90*/  LOP3.LUT R0, R0, 0x80000000, R3, 0x48, !PT ;  /* 0x8000000000007812 */ /* 0x000fc800078e4803 */
[----:B------:R-:W-:Y:S01]  /*3ca0*/  LOP3.LUT R0, R0, 0x7f800000, RZ, 0xfc, !PT ;  /* 0x7f80000000007812 */ /* 0x000fe200078efcff */
[----:B------:R-:W-:Y:S06]  /*3cb0*/  BRA `(.L_x_64) ;  /* 0x0000000000147947 */ /* 0x000fec0003800000 */
.L_x_58:
[----:B------:R-:W-:Y:S01]  /*3cc0*/  LOP3.LUT R0, R0, 0x80000000, R3, 0x48, !PT ;  /* 0x8000000000007812 */ /* 0x000fe200078e4803 */
[----:B------:R-:W-:Y:S06]  /*3cd0*/  BRA `(.L_x_64) ;  /* 0x00000000000c7947 */ /* 0x000fec0003800000 */
.L_x_57:
[----:B------:R-:W0:Y:S01]  /*3ce0*/  MUFU.RSQ R0, -QNAN ;  /* 0xffc0000000007908 */ /* 0x000e220000001400 */
[----:B------:R-:W-:Y:S05]  /*3cf0*/  BRA `(.L_x_64) ;  /* 0x0000000000047947 */ /* 0x000fea0003800000 */
.L_x_56:
[----:B------:R-:W-:-:S07]  /*3d00*/  FADD.FTZ R0, R3, R0 ;  /* 0x0000000003007221 */ /* 0x000fce0000010000 */
.L_x_64:
[----:B------:R-:W-:Y:S05]  /*3d10*/  BSYNC.RECONVERGENT B0 ;  /* 0x0000000000007941 */ /* 0x000fea0003800200 */
.L_x_54:
[----:B------:R-:W-:-:S04]  /*3d20*/  HFMA2 R7, -RZ, RZ, 0, 0 ;  /* 0x00000000ff077431 */ /* 0x000fc800000001ff */
[----:B0-----:R-:W-:Y:S05]  /*3d30*/  RET.REL.NODEC R6 `(_Z14LRNComputeDiffiPKfS0_S0_S0_iiiiiffPf) ;  /* 0xffffffc006b07950 */ /* 0x001fea0003c3ffff */
.L_x_65:
[----:B------:R-:W-:-:S00]  /*3d40*/  BRA `(.L_x_65) ;  /* 0xfffffffc00fc7947 */ /* 0x000fc0000383ffff */
[----:B------:R-:W-:-:S00]  /*3d50*/  NOP ;  /* 0x0000000000007918 */ /* 0x000fc00000000000 */
        /* <DEDUP_REMOVED lines=10> */
.L_x_88:


//--------------------- .text._Z16LRNComputeOutputiPKfS0_fPf --------------------------
	.section	.text._Z16LRNComputeOutputiPKfS0_fPf,"ax",@progbits
	.align	128
        .global         _Z16LRNComputeOutputiPKfS0_fPf
        .type           _Z16LRNComputeOutputiPKfS0_fPf,@function
        .size           _Z16LRNComputeOutputiPKfS0_fPf,(.L_x_90 - _Z16LRNComputeOutputiPKfS0_fPf)
        .other          _Z16LRNComputeOutputiPKfS0_fPf,@"STO_CUDA_ENTRY STV_DEFAULT"
_Z16LRNComputeOutputiPKfS0_fPf:
.text._Z16LRNComputeOutputiPKfS0_fPf:
        /* <DEDUP_REMOVED lines=8> */
[----:B------:R-:W0:Y:S01]  /*0080*/  LDC.64 R6, c[0x0][0x390] ;  /* 0x0000e400ff067b82 */ /* 0x000e220000000a00 */
[----:B------:R-:W1:Y:S07]  /*0090*/  LDCU.64 UR4, c[0x0][0x358] ;  /* 0x00006b00ff0477ac */ /* 0x000e6e0008000a00 */
[----:B------:R-:W2:Y:S01]  /*00a0*/  LDC.64 R4, c[0x0][0x388] ;  /* 0x0000e200ff047b82 */ /* 0x000ea20000000a00 */
[----:B0-----:R-:W-:-:S05]  /*00b0*/  IMAD.WIDE R6, R0, 0x4, R6 ;  /* 0x0000000400067825 */ /* 0x001fca00078e0206 */
[----:B-1----:R-:W3:Y:S01]  /*00c0*/  LDG.E R2, desc[UR4][R6.64] ;  /* 0x0000000406027981 */ /* 0x002ee2000c1e1900 */
[----:B--2---:R-:W-:-:S05]  /*00d0*/  IMAD.WIDE R4, R0, 0x4, R4 ;  /* 0x0000000400047825 */ /* 0x004fca00078e0204 */
[----:B------:R0:W5:Y:S01]  /*00e0*/  LDG.E R3, desc[UR4][R4.64] ;  /* 0x0000000404037981 */ /* 0x000162000c1e1900 */
[----:B------:R-:W-:Y:S01]  /*00f0*/  BSSY.RECONVERGENT B0, `(.L_x_66) ;  /* 0x000005b000007945 */ /* 0x000fe20003800200 */
[C---:B---3--:R-:W-:Y:S01]  /*0100*/  FMUL R9, |R2|.reuse, 16777216 ;  /* 0x4b80000002097820 */ /* 0x048fe20000400200 */
[----:B------:R-:W-:-:S04]  /*0110*/  FSETP.GEU.AND P0, PT, |R2|, 1.175494350822287508e-38, PT ;  /* 0x008000000200780b */ /* 0x000fc80003f0e200 */
[----:B------:R-:W-:Y:S02]  /*0120*/  FSEL R9, R9, |R2|, !P0 ;  /* 0x4000000209097208 */ /* 0x000fe40004000000 */
[----:B0-----:R-:W-:Y:S02]  /*0130*/  FSEL R4, RZ, -24, P0 ;  /* 0xc1c00000ff047808 */ /* 0x001fe40000000000 */
[----:B------:R-:W-:-:S04]  /*0140*/  IADD3 R8, PT, PT, R9, -0x3f3504f3, RZ ;  /* 0xc0cafb0d09087810 */ /* 0x000fc80007ffe0ff */
[----:B------:R-:W-:-:S04]  /*0150*/  LOP3.LUT R8, R8, 0xff800000, RZ, 0xc0, !PT ;  /* 0xff80000008087812 */ /* 0x000fc800078ec0ff */
[-C--:B------:R-:W-:Y:S02]  /*0160*/  IADD3 R9, PT, PT, R9, -R8.reuse, RZ ;  /* 0x8000000809097210 */ /* 0x080fe40007ffe0ff */
[----:B------:R-:W-:-:S03]  /*0170*/  I2FP.F32.S32 R5, R8 ;  /* 0x0000000800057245 */ /* 0x000fc60000201400 */
[C---:B------:R-:W-:Y:S01]  /*0180*/  FADD R10, R9.reuse, 1 ;  /* 0x3f800000090a7421 */ /* 0x040fe20000000000 */
[----:B------:R-:W-:Y:S01]  /*0190*/  FADD R9, R9, -1 ;  /* 0xbf80000009097421 */ /* 0x000fe20000000000 */
[----:B------:R-:W-:Y:S01]  /*01a0*/  FFMA R4, R5, 1.1920928955078125e-07, R4 ;  /* 0x3400000005047823 */ /* 0x000fe20000000004 */
[----:B------:R-:W-:Y:S02]  /*01b0*/  HFMA2 R5, -RZ, RZ, 0.771484375, 0.21533203125 ;  /* 0x3a2c32e4ff057431 */ /* 0x000fe400000001ff */
[----:B------:R-:W-:Y:S01]  /*01c0*/  FADD R7, R9, R9 ;  /* 0x0000000909077221 */ /* 0x000fe20000000000 */
[----:B------:R-:W0:Y:S03]  /*01d0*/  MUFU.RCP R10, R10 ;  /* 0x0000000a000a7308 */ /* 0x000e260000001000 */
[----:B0-----:R-:W-:-:S04]  /*01e0*/  FMUL R7, R10, R7 ;  /* 0x000000070a077220 */ /* 0x001fc80000400000 */
[----:B------:R-:W-:Y:S01]  /*01f0*/  FADD R8, R9, -R7 ;  /* 0x8000000709087221 */ /* 0x000fe20000000000 */
[C---:B------:R-:W-:Y:S01]  /*0200*/  FMUL R6, R7.reuse, R7 ;  /* 0x0000000707067220 */ /* 0x040fe20000400000 */
[----:B------:R-:W-:Y:S02]  /*0210*/  FFMA R13, R7, 1.4426950216293334961, R4 ;  /* 0x3fb8aa3b070d7823 */ /* 0x000fe40000000004 */
[----:B------:R-:W-:Y:S01]  /*0220*/  FADD R8, R8, R8 ;  /* 0x0000000808087221 */ /* 0x000fe20000000000 */
[----:B------:R-:W-:Y:S01]  /*0230*/  FFMA R5, R6, R5, 0.0032181653659790754318 ;  /* 0x3b52e7db06057423 */ /* 0x000fe20000000005 */
[----:B------:R-:W-:Y:S02]  /*0240*/  FADD R4, R4, -R13 ;  /* 0x8000000d04047221 */ /* 0x000fe40000000000 */
[----:B------:R-:W-:Y:S01]  /*0250*/  FFMA R9, R9, -R7, R8 ;  /* 0x8000000709097223 */ /* 0x000fe20000000008 */
[----:B------:R-:W-:Y:S01]  /*0260*/  FFMA R11, R6, R5, 0.018033718690276145935 ;  /* 0x3c93bb73060b7423 */ /* 0x000fe20000000005 */
[----:B------:R-:W-:Y:S01]  /*0270*/  FFMA R4, R7, 1.4426950216293334961, R4 ;  /* 0x3fb8aa3b07047823 */ /* 0x000fe20000000004 */
[----:B------:R-:W0:Y:S01]  /*0280*/  LDC R5, c[0x0][0x398] ;  /* 0x0000e600ff057b82 */ /* 0x000e220000000800 */
[----:B------:R-:W-:Y:S01]  /*0290*/  FMUL R9, R10, R9 ;  /* 0x000000090a097220 */ /* 0x000fe20000400000 */
[----:B------:R-:W-:-:S03]  /*02a0*/  FFMA R11, R6, R11, 0.12022458761930465698 ;  /* 0x3df6384f060b7423 */ /* 0x000fc6000000000b */
[----:B------:R-:W-:Y:S01]  /*02b0*/  FFMA R4, R9, 1.4426950216293334961, R4 ;  /* 0x3fb8aa3b09047823 */ /* 0x000fe20000000004 */
[----:B------:R-:W-:Y:S01]  /*02c0*/  FMUL R6, R6, R11 ;  /* 0x0000000b06067220 */ /* 0x000fe20000400000 */
[----:B------:R-:W-:Y:S02]  /*02d0*/  MOV R11, 0x391fcb8e ;  /* 0x391fcb8e000b7802 */ /* 0x000fe40000000f00 */
[----:B------:R-:W-:Y:S01]  /*02e0*/  FFMA R4, R7, 1.9251366722983220825e-08, R4 ;  /* 0x32a55e3407047823 */ /* 0x000fe20000000004 */
        /* <DEDUP_REMOVED lines=10> */
[C---:B------:R-:W-:Y:S01]  /*0390*/  FSETP.GEU.AND P2, PT, R7.reuse, RZ, PT ;  /* 0x000000ff0700720b */ /* 0x040fe20003f4e000 */
[----:B------:R-:W-:Y:S02]  /*03a0*/  FFMA R6, R6, R5, R9 ;  /* 0x0000000506067223 */ /* 0x000fe40000000009 */
[----:B------:R-:W1:Y:S01]  /*03b0*/  F2I.NTZ R4, R7 ;  /* 0x0000000700047305 */ /* 0x000e620000203100 */
[----:B0-----:R-:W-:Y:S01]  /*03c0*/  FADD R9, R7, -R8 ;  /* 0x8000000807097221 */ /* 0x001fe20000000000 */
[----:B------:R-:W-:-:S03]  /*03d0*/  FSETP.GT.AND P0, PT, R8, RZ, PT ;  /* 0x000000ff0800720b */ /* 0x000fc60003f04000 */
[----:B------:R-:W-:-:S04]  /*03e0*/  FADD R6, R6, R9 ;  /* 0x0000000906067221 */ /* 0x000fc80000000000 */
[----:B------:R-:W-:Y:S01]  /*03f0*/  FFMA R9, R6, R11, 0.0013391353422775864601 ;  /* 0x3aaf85ed06097423 */ /* 0x000fe2000000000b */
[----:B------:R-:W-:Y:S02]  /*0400*/  SEL R11, RZ, 0x83000000, P0 ;  /* 0x83000000ff0b7807 */ /* 0x000fe40000000000 */
[----:B------:R-:W-:Y:S01]  /*0410*/  FSETP.NEU.AND P0, PT, R2, 1, PT ;  /* 0x3f8000000200780b */ /* 0x000fe20003f0d000 */
[----:B------:R-:W-:-:S03]  /*0420*/  FFMA R9, R6, R9, 0.0096188392490148544312 ;  /* 0x3c1d985606097423 */ /* 0x000fc60000000009 */
[----:B------:R-:W-:Y:S01]  /*0430*/  FSETP.EQ.OR P0, PT, R5, RZ, !P0 ;  /* 0x000000ff0500720b */ /* 0x000fe20004702400 */
[----:B------:R-:W-:-:S04]  /*0440*/  FFMA R9, R6, R9, 0.055503588169813156128 ;  /* 0x3d6357bb06097423 */ /* 0x000fc80000000009 */
[----:B------:R-:W-:-:S04]  /*0450*/  FFMA R9, R6, R9, 0.24022644758224487305 ;  /* 0x3e75fdec06097423 */ /* 0x000fc80000000009 */
[----:B------:R-:W-:-:S04]  /*0460*/  FFMA R9, R6, R9, 0.69314718246459960938 ;  /* 0x3f31721806097423 */ /* 0x000fc80000000009 */
[----:B------:R-:W-:Y:S01]  /*0470*/  FFMA R9, R6, R9, 1 ;  /* 0x3f80000006097423 */ /* 0x000fe20000000009 */
[----:B------:R-:W-:Y:S02]  /*0480*/  IADD3 R6, PT, PT, R11, 0x7f000000, RZ ;  /* 0x7f0000000b067810 */ /* 0x000fe40007ffe0ff */
[----:B-1----:R-:W-:-:S03]  /*0490*/  LEA R11, R4, -R11, 0x17 ;  /* 0x8000000b040b7211 */ /* 0x002fc600078eb8ff */
[----:B------:R-:W-:-:S04]  /*04a0*/  FMUL R6, R9, R6 ;  /* 0x0000000609067220 */ /* 0x000fc80000400000 */
[----:B------:R-:W-:Y:S01]  /*04b0*/  FMUL R11, R6, R11 ;  /* 0x0000000b060b7220 */ /* 0x000fe20000400000 */
[----:B------:R-:W-:Y:S01]  /*04c0*/  HFMA2 R6, -RZ, RZ, 1.875, 0 ;  /* 0x3f800000ff067431 */ /* 0x000fe200000001ff */
[----:B------:R-:W-:Y:S01]  /*04d0*/  @P1 FSEL R11, RZ, +INF , !P2 ;  /* 0x7f800000ff0b1808 */ /* 0x000fe20005000000 */
[----:B------:R-:W-:Y:S06]  /*04e0*/  @P0 BRA `(.L_x_67) ;  /* 0x00000000006c0947 */ /* 0x000fec0003800000 */
[----:B------:R-:W-:-:S04]  /*04f0*/  FSETP.NAN.AND P0, PT, |R5|, |R5|, PT ;  /* 0x400000050500720b */ /* 0x000fc80003f08200 */
[----:B------:R-:W-:-:S13]  /*0500*/  FSETP.NUM.AND P0, PT, |R2|, |R2|, !P0 ;  /* 0x400000020200720b */ /* 0x000fda0004707200 */
[----:B------:R-:W-:Y:S01]  /*0510*/  @!P0 FADD R6, R2, R5 ;  /* 0x0000000502068221 */ /* 0x000fe20000000000 */
[----:B------:R-:W-:Y:S06]  /*0520*/  @!P0 BRA `(.L_x_67) ;  /* 0x00000000005c8947 */ /* 0x000fec0003800000 */
[----:B------:R-:W-:Y:S01]  /*0530*/  FMUL R7, R5, 0.5 ;  /* 0x3f00000005077820 */ /* 0x000fe20000400000 */
[----:B------:R-:W-:-:S04]  /*0540*/  FSETP.NEU.AND P0, PT, |R2|, +INF , PT ;  /* 0x7f8000000200780b */ /* 0x000fc80003f0d200 */
[----:B------:R-:W-:Y:S01]  /*0550*/  FSETP.NEU.AND P0, PT, R2, RZ, P0 ;  /* 0x000000ff0200720b */ /* 0x000fe2000070d000 */
[----:B------:R-:W0:Y:S03]  /*0560*/  FRND.TRUNC R7, R7 ;  /* 0x0000000700077307 */ /* 0x000e26000020d000 */
[----:B------:R-:W-:Y:S01]  /*0570*/  FSETP.GEU.OR P1, PT, R5, RZ, P0 ;  /* 0x000000ff0500720b */ /* 0x000fe2000072e400 */
[----:B0-----:R-:W-:-:S04]  /*0580*/  FADD R4, R7, R7 ;  /* 0x0000000707047221 */ /* 0x001fc80000000000 */
[----:B------:R-:W-:-:S04]  /*0590*/  FADD R8, -R4, R5 ;  /* 0x0000000504087221 */ /* 0x000fc80000000100 */
[----:B------:R-:W-:Y:S01]  /*05a0*/  @!P0 FADD R4, R2, R2 ;  /* 0x0000000202048221 */ /* 0x000fe20000000000 */
[----:B------:R-:W-:-:S04]  /*05b0*/  FSETP.NEU.AND P2, PT, |R8|, 1, !P0 ;  /* 0x3f8000000800780b */ /* 0x000fc8000474d200 */
[----:B------:R-:W-:-:S09]  /*05c0*/  @!P1 LOP3.LUT R4, R4, 0x7f800000, RZ, 0x3c, !PT ;  /* 0x7f80000004049812 */ /* 0x000fd200078e3cff */
        /* <DEDUP_REMOVED lines=8> */
[----:B------:R-:W0:Y:S01]  /*0650*/  @!P1 FRND.FLOOR R2, R5 ;  /* 0x0000000500029307 */ /* 0x000e220000205000 */
[----:B------:R-:W-:Y:S02]  /*0660*/  @!P1 FSETP.NEU.AND P2, PT, |R8|, 1, PT ;  /* 0x3f8000000800980b */ /* 0x000fe40003f4d200 */
[----:B0-----:R-:W-:Y:S02]  /*0670*/  @!P1 FSETP.NEU.AND P0, PT, R2, R5, PT ;  /* 0x000000050200920b */ /* 0x001fe40003f0d000 */
[----:B------:R-:W-:-:S04]  /*0680*/  @!P1 FSEL R2, R11, -R11, P2 ;  /* 0x8000000b0b029208 */ /* 0x000fc80001000000 */
[----:B------:R-:W-:-:S07]  /*0690*/  @!P1 FSEL R6, R2, +QNAN , !P0 ;  /* 0x7fffffff02069808 */ /* 0x000fce0004000000 */
.L_x_67:
[----:B------:R-:W-:Y:S05]  /*06a0*/  BSYNC.RECONVERGENT B0 ;  /* 0x0000000000007941 */ /* 0x000fea0003800200 */
.L_x_66:
[----:B------:R-:W0:Y:S01]  /*06b0*/  LDC.64 R4, c[0x0][0x3a0] ;  /* 0x0000e800ff047b82 */ /* 0x000e220000000a00 */
[----:B-----5:R-:W-:Y:S01]  /*06c0*/  FMUL R7, R3, R6 ;  /* 0x0000000603077220 */ /* 0x020fe20000400000 */
[----:B0-----:R-:W-:-:S05]  /*06d0*/  IMAD.WIDE R2, R0, 0x4, R4 ;  /* 0x0000000400027825 */ /* 0x001fca00078e0204 */
[----:B------:R-:W-:Y:S01]  /*06e0*/  STG.E desc[UR4][R2.64], R7 ;  /* 0x0000000702007986 */ /* 0x000fe2000c101904 */
[----:B------:R-:W-:Y:S05]  /*06f0*/  EXIT ;  /* 0x000000000000794d */ /* 0x000fea0003800000 */
.L_x_68:
        /* <DEDUP_REMOVED lines=16> */
.L_x_90:


//--------------------- .text._Z12LRNFillScaleiPKfiiiiifPf --------------------------
	.section	.text._Z12LRNFillScaleiPKfiiiiifPf,"ax",@progbits
	.align	128
        .global         _Z12LRNFillScaleiPKfiiiiifPf
        .type           _Z12LRNFillScaleiPKfiiiiifPf,@function
        .size           _Z12LRNFillScaleiPKfiiiiifPf,(.L_x_91 - _Z12LRNFillScaleiPKfiiiiifPf)
        .other          _Z12LRNFillScaleiPKfiiiiifPf,@"STO_CUDA_ENTRY STV_DEFAULT"
_Z12LRNFillScaleiPKfiiiiifPf:
.text._Z12LRNFillScaleiPKfiiiiifPf:
        /* <DEDUP_REMOVED lines=11> */
[----:B------:R-:W-:-:S05]  /*00b0*/  MOV R20, RZ ;  /* 0x000000ff00147202 */ /* 0x000fca0000000f00 */
[----:B------:R-:W2:Y:S08]  /*00c0*/  LDC R4, c[0x0][0x398] ;  /* 0x0000e600ff047b82 */ /* 0x000eb00000000800 */
[----:B------:R-:W3:Y:S01]  /*00d0*/  LDC.64 R14, c[0x0][0x388] ;  /* 0x0000e200ff0e7b82 */ /* 0x000ee20000000a00 */
[----:B0-----:R-:W-:-:S07]  /*00e0*/  IABS R10, R3 ;  /* 0x00000003000a7213 */ /* 0x001fce0000000000 */
[----:B------:R-:W0:Y:S01]  /*00f0*/  LDC.64 R12, c[0x0][0x3a8] ;  /* 0x0000ea00ff0c7b82 */ /* 0x000e220000000a00 */
[----:B------:R-:W4:Y:S01]  /*0100*/  I2F.RP R0, R10 ;  /* 0x0000000a00007306 */ /* 0x000f220000209400 */
[----:B--2---:R-:W-:-:S07]  /*0110*/  IABS R11, R4 ;  /* 0x00000004000b7213 */ /* 0x004fce0000000000 */
[----:B------:R-:W2:Y:S08]  /*0120*/  I2F.RP R8, R11 ;  /* 0x0000000b00087306 */ /* 0x000eb00000209400 */
[----:B----4-:R-:W4:Y:S08]  /*0130*/  MUFU.RCP R0, R0 ;  /* 0x0000000000007308 */ /* 0x010f300000001000 */
[----:B--2---:R-:W-:Y:S01]  /*0140*/  MUFU.RCP R8, R8 ;  /* 0x0000000800087308 */ /* 0x004fe20000001000 */
[----:B----4-:R-:W-:-:S07]  /*0150*/  IADD3 R6, PT, PT, R0, 0xffffffe, RZ ;  /* 0x0ffffffe00067810 */ /* 0x010fce0007ffe0ff */
[----:B------:R2:W4:Y:S02]  /*0160*/  F2I.FTZ.U32.TRUNC.NTZ R7, R6 ;  /* 0x0000000600077305 */ /* 0x000524000021f000 */
[----:B--2---:R-:W-:Y:S01]  /*0170*/  HFMA2 R6, -RZ, RZ, 0, 0 ;  /* 0x00000000ff067431 */ /* 0x004fe200000001ff */
[----:B----4-:R-:W-:-:S05]  /*0180*/  IADD3 R5, PT, PT, RZ, -R7, RZ ;  /* 0x80000007ff057210 */ /* 0x010fca0007ffe0ff */
[----:B------:R-:W-:-:S04]  /*0190*/  IMAD R5, R5, R10, RZ ;  /* 0x0000000a05057224 */ /* 0x000fc800078e02ff */
[----:B------:R-:W-:Y:S01]  /*01a0*/  IMAD.HI.U32 R7, R7, R5, R6 ;  /* 0x0000000507077227 */ /* 0x000fe200078e0006 */
[----:B------:R-:W-:-:S03]  /*01b0*/  IADD3 R6, PT, PT, R8, 0xffffffe, RZ ;  /* 0x0ffffffe08067810 */ /* 0x000fc60007ffe0ff */
[----:B-1----:R-:W-:Y:S01]  /*01c0*/  IMAD R8, R4, UR4, RZ ;  /* 0x0000000404087c24 */ /* 0x002fe2000f8e02ff */
[----:B------:R-:W1:Y:S01]  /*01d0*/  LDCU.64 UR4, c[0x0][0x358] ;  /* 0x00006b00ff0477ac */ /* 0x000e620008000a00 */
[----:B------:R-:W-:Y:S02]  /*01e0*/  IMAD.HI.U32 R0, R7, R9, RZ ;  /* 0x0000000907007227 */ /* 0x000fe400078e00ff */
[----:B------:R2:W4:Y:S03]  /*01f0*/  F2I.FTZ.U32.TRUNC.NTZ R7, R6 ;  /* 0x0000000600077305 */ /* 0x000526000021f000 */
[----:B------:R-:W-:-:S05]  /*0200*/  IADD3 R5, PT, PT, -R0, RZ, RZ ;  /* 0x000000ff00057210 */ /* 0x000fca0007ffe1ff */
[----:B------:R-:W-:Y:S02]  /*0210*/  IMAD R5, R10, R5, R9 ;  /* 0x000000050a057224 */ /* 0x000fe400078e0209 */
[----:B--2---:R-:W-:-:S03]  /*0220*/  HFMA2 R6, -RZ, RZ, 0, 0 ;  /* 0x00000000ff067431 */ /* 0x004fc600000001ff */
[----:B------:R-:W-:-:S13]  /*0230*/  ISETP.GT.U32.AND P2, PT, R10, R5, PT ;  /* 0x000000050a00720c */ /* 0x000fda0003f44070 */
[-C--:B------:R-:W-:Y:S02]  /*0240*/  @!P2 IADD3 R5, PT, PT, R5, -R10.reuse, RZ ;  /* 0x8000000a0505a210 */ /* 0x080fe40007ffe0ff */
[----:B------:R-:W-:Y:S02]  /*0250*/  @!P2 IADD3 R0, PT, PT, R0, 0x1, RZ ;  /* 0x000000010000a810 */ /* 0x000fe40007ffe0ff */
[----:B------:R-:W-:Y:S02]  /*0260*/  ISETP.GE.U32.AND P0, PT, R5, R10, PT ;  /* 0x0000000a0500720c */ /* 0x000fe40003f06070 */
[----:B------:R-:W-:Y:S02]  /*0270*/  LOP3.LUT R5, R2, R3, RZ, 0x3c, !PT ;  /* 0x0000000302057212 */ /* 0x000fe400078e3cff */
[----:B------:R-:W-:Y:S02]  /*0280*/  ISETP.NE.AND P2, PT, R3, RZ, PT ;  /* 0x000000ff0300720c */ /* 0x000fe40003f45270 */
[----:B------:R-:W-:-:S07]  /*0290*/  ISETP.GE.AND P1, PT, R5, RZ, PT ;  /* 0x000000ff0500720c */ /* 0x000fce0003f26270 */
[----:B------:R-:W-:-:S04]  /*02a0*/  @P0 IADD3 R0, PT, PT, R0, 0x1, RZ ;  /* 0x0000000100000810 */ /* 0x000fc80007ffe0ff */
[----:B------:R-:W-:Y:S02]  /*02b0*/  MOV R17, R0 ;  /* 0x0000000000117202 */ /* 0x000fe40000000f00 */
[----:B----4-:R-:W-:Y:S02]  /*02c0*/  IADD3 R0, PT, PT, RZ, -R7, RZ ;  /* 0x80000007ff007210 */ /* 0x010fe40007ffe0ff */
[----:B------:R-:W-:Y:S02]  /*02d0*/  @!P1 IADD3 R17, PT, PT, -R17, RZ, RZ ;  /* 0x000000ff11119210 */ /* 0x000fe40007ffe1ff */
[----:B------:R-:W-:Y:S01]  /*02e0*/  @!P2 LOP3.LUT R17, RZ, R3, RZ, 0x33, !PT ;  /* 0x00000003ff11a212 */ /* 0x000fe200078e33ff */
[----:B------:R-:W-:-:S03]  /*02f0*/  IMAD R5, R0, R11, RZ ;  /* 0x0000000b00057224 */ /* 0x000fc600078e02ff */
[----:B------:R-:W-:Y:S01]  /*0300*/  IABS R0, R17 ;  /* 0x0000001100007213 */ /* 0x000fe20000000000 */
[----:B------:R-:W-:Y:S01]  /*0310*/  IMAD.HI.U32 R6, R7, R5, R6 ;  /* 0x0000000507067227 */ /* 0x000fe200078e0006 */
[----:B------:R-:W-:-:S05]  /*0320*/  IADD3 R10, PT, PT, -R17, RZ, RZ ;  /* 0x000000ff110a7210 */ /* 0x000fca0007ffe1ff */
[----:B------:R-:W-:-:S04]  /*0330*/  IMAD.HI.U32 R6, R6, R0, RZ ;  /* 0x0000000006067227 */ /* 0x000fc800078e00ff */
[----:B------:R-:W-:Y:S01]  /*0340*/  IMAD R10, R3, R10, R2 ;  /* 0x0000000a030a7224 */ /* 0x000fe200078e0202 */
[----:B------:R-:W-:-:S05]  /*0350*/  IADD3 R5, PT, PT, -R6, RZ, RZ ;  /* 0x000000ff06057210 */ /* 0x000fca0007ffe1ff */
[C---:B------:R-:W-:Y:S02]  /*0360*/  IMAD R0, R11.reuse, R5, R0 ;  /* 0x000000050b007224 */ /* 0x040fe400078e0200 */
[----:B------:R-:W2:Y:S03]  /*0370*/  LDC R5, c[0x0][0x3a0] ;  /* 0x0000e800ff057b82 */ /* 0x000ea60000000800 */
[----:B------:R-:W-:-:S13]  /*0380*/  ISETP.GT.U32.AND P2, PT, R11, R0, PT ;  /* 0x000000000b00720c */ /* 0x000fda0003f44070 */
[-C--:B------:R-:W-:Y:S02]  /*0390*/  @!P2 IADD3 R0, PT, PT, R0, -R11.reuse, RZ ;  /* 0x8000000b0000a210 */ /* 0x080fe40007ffe0ff */
[----:B------:R-:W-:Y:S02]  /*03a0*/  @!P2 IADD3 R6, PT, PT, R6, 0x1, RZ ;  /* 0x000000010606a810 */ /* 0x000fe40007ffe0ff */
[----:B------:R-:W-:Y:S01]  /*03b0*/  ISETP.GE.U32.AND P0, PT, R0, R11, PT ;  /* 0x0000000b0000720c */ /* 0x000fe20003f06070 */
[----:B------:R-:W-:Y:S01]  /*03c0*/  HFMA2 R11, -RZ, RZ, 0, 0 ;  /* 0x00000000ff0b7431 */ /* 0x000fe200000001ff */
[----:B------:R-:W-:Y:S02]  /*03d0*/  LOP3.LUT R0, R17, R4, RZ, 0x3c, !PT ;  /* 0x0000000411007212 */ /* 0x000fe400078e3cff */
[----:B------:R-:W-:Y:S02]  /*03e0*/  ISETP.NE.AND P2, PT, R4, RZ, PT ;  /* 0x000000ff0400720c */ /* 0x000fe40003f45270 */
[----:B------:R-:W-:-:S02]  /*03f0*/  ISETP.GE.AND P1, PT, R0, RZ, PT ;  /* 0x000000ff0000720c */ /* 0x000fc40003f26270 */
[----:B--2---:R-:W-:-:S04]  /*0400*/  IADD3 R9, PT, PT, R5, -0x1, RZ ;  /* 0xffffffff05097810 */ /* 0x004fc80007ffe0ff */
[----:B------:R-:W-:Y:S02]  /*0410*/  LEA.HI R0, R9, R9, RZ, 0x1 ;  /* 0x0000000909007211 */ /* 0x000fe400078f08ff */
[----:B------:R-:W-:Y:S02]  /*0420*/  @P0 IADD3 R6, PT, PT, R6, 0x1, RZ ;  /* 0x0000000106060810 */ /* 0x000fe40007ffe0ff */
[----:B------:R-:W-:-:S03]  /*0430*/  SHF.R.S32.HI R0, RZ, 0x1, R0 ;  /* 0x00000001ff007819 */ /* 0x000fc60000011400 */
[----:B------:R-:W-:Y:S02]  /*0440*/  @!P1 IADD3 R6, PT, PT, -R6, RZ, RZ ;  /* 0x000000ff06069210 */ /* 0x000fe40007ffe1ff */
[----:B------:R-:W-:Y:S02]  /*0450*/  @!P2 LOP3.LUT R6, RZ, R4, RZ, 0x33, !PT ;  /* 0x00000004ff06a212 */ /* 0x000fe400078e33ff */
[----:B------:R-:W-:Y:S02]  /*0460*/  IADD3 R2, PT, PT, R9, -R0, RZ ;  /* 0x8000000009027210 */ /* 0x000fe40007ffe0ff */
[----:B------:R-:W-:Y:S02]  /*0470*/  IADD3 R7, PT, PT, -R6, RZ, RZ ;  /* 0x000000ff06077210 */ /* 0x000fe40007ffe1ff */
[----:B------:R-:W-:-:S03]  /*0480*/  ISETP.GE.AND P0, PT, R2, 0x1, PT ;  /* 0x000000010200780c */ /* 0x000fc60003f06270 */
[----:B------:R-:W-:-:S04]  /*0490*/  IMAD R7, R4, R7, R17 ;  /* 0x0000000704077224 */ /* 0x000fc800078e0211 */
[----:B------:R-:W-:-:S04]  /*04a0*/  IMAD R8, R6, R8, R7 ;  /* 0x0000000806087224 */ /* 0x000fc800078e0207 */
[----:B------:R-:W-:Y:S02]  /*04b0*/  IMAD R7, R8, R3, R10 ;  /* 0x0000000308077224 */ /* 0x000fe400078e020a */
[----:B------:R-:W-:Y:S02]  /*04c0*/  IMAD R3, R3, R4, RZ ;  /* 0x0000000403037224 */ /* 0x000fe400078e02ff */
[----:B---3--:R-:W-:-:S04]  /*04d0*/  IMAD.WIDE R14, R7, 0x4, R14 ;  /* 0x00000004070e7825 */ /* 0x008fc800078e020e */
[----:B0-----:R-:W-:Y:S01]  /*04e0*/  IMAD.WIDE R12, R7, 0x4, R12 ;  /* 0x00000004070c7825 */ /* 0x001fe200078e020c */
[----:B-1----:R-:W-:Y:S06]  /*04f0*/  @!P0 BRA `(.L_x_69) ;  /* 0x0000000800008947 */ /* 0x002fec0003800000 */
[----:B------:R-:W-:Y:S02]  /*0500*/  IADD3 R4, PT, PT, -R0, -0x2, R5 ;  /* 0xfffffffe00047810 */ /* 0x000fe40007ffe105 */
[----:B------:R-:W-:Y:S02]  /*0510*/  LOP3.LUT R5, R2, 0xf, RZ, 0xc0, !PT ;  /* 0x0000000f02057812 */ /* 0x000fe400078ec0ff */
[----:B------:R-:W-:Y:S02]  /*0520*/  ISETP.GE.U32.AND P0, PT, R4, 0xf, PT ;  /* 0x0000000f0400780c */ /* 0x000fe40003f06070 */
[----:B------:R-:W-:Y:S02]  /*0530*/  ISETP.NE.AND P1, PT, R5, RZ, PT ;  /* 0x000000ff0500720c */ /* 0x000fe40003f25270 */
[----:B------:R-:W-:Y:S02]  /*0540*/  MOV R6, RZ ;  /* 0x000000ff00067202 */ /* 0x000fe40000000f00 */
[----:B------:R-:W-:-:S07]  /*0550*/  MOV R20, RZ ;  /* 0x000000ff00147202 */ /* 0x000fce0000000f00 */
[----:B------:R-:W-:Y:S05]  /*0560*/  @!P0 BRA `(.L_x_70) ;  /* 0x0000000000e08947 */ /* 0x000fea0003800000 */
[----:B------:R-:W-:Y:S01]  /*0570*/  LOP3.LUT R6, R2, 0x7ffffff0, RZ, 0xc0, !PT ;  /* 0x7ffffff002067812 */ /* 0x000fe200078ec0ff */
[----:B------:R-:W-:Y:S01]  /*0580*/  HFMA2 R8, -RZ, RZ, 0, 0 ;  /* 0x00000000ff087431 */ /* 0x000fe200000001ff */
[----:B------:R-:W-:Y:S02]  /*0590*/  MOV R20, RZ ;  /* 0x000000ff00147202 */ /* 0x000fe40000000f00 */
[----:B------:R-:W-:-:S07]  /*05a0*/  IADD3 R4, PT, PT, -R6, RZ, RZ ;  /* 0x000000ff06047210 */ /* 0x000fce0007ffe1ff */
.L_x_71:
[----:B------:R-:W-:-:S05]  /*05b0*/  IMAD.WIDE R10, R8, 0x4, R14 ;  /* 0x00000004080a7825 */ /* 0x000fca00078e020e */
[----:B------:R-:W2:Y:S01]  /*05c0*/  LDG.E R29, desc[UR4][R10.64] ;  /* 0x000000040a1d7981 */ /* 0x000ea2000c1e1900 */
[----:B------:R-:W-:-:S05]  /*05d0*/  IMAD.WIDE R16, R3, 0x4, R10 ;  /* 0x0000000403107825 */ /* 0x000fca00078e020a */
[----:B------:R-:W3:Y:S01]  /*05e0*/  LDG.E R10, desc[UR4][R16.64] ;  /* 0x00000004100a7981 */ /* 0x000ee2000c1e1900 */
[----:B------:R-:W-:-:S05]  /*05f0*/  IMAD.WIDE R24, R3, 0x4, R16 ;  /* 0x0000000403187825 */ /* 0x000fca00078e0210 */
[----:B------:R0:W4:Y:S01]  /*0600*/  LDG.E R9, desc[UR4][R24.64] ;  /* 0x0000000418097981 */ /* 0x000122000c1e1900 */
[----:B------:R-:W-:-:S05]  /*0610*/  IMAD.WIDE R26, R3, 0x4, R24 ;  /* 0x00000004031a7825 */ /* 0x000fca00078e0218 */
[----:B------:R-:W5:Y:S01]  /*0620*/  LDG.E R7, desc[UR4][R26.64] ;  /* 0x000000041a077981 */ /* 0x000f62000c1e1900 */
[----:B------:R-:W-:-:S04]  /*0630*/  IMAD.WIDE R22, R3, 0x4, R26 ;  /* 0x0000000403167825 */ /* 0x000fc800078e021a */
[C---:B------:R-:W-:Y:S01]  /*0640*/  IMAD.WIDE R18, R3.reuse, 0x4, R22 ;  /* 0x0000000403127825 */ /* 0x040fe200078e0216 */
[----:B------:R1:W5:Y:S03]  /*0650*/  LDG.E R27, desc[UR4][R22.64] ;  /* 0x00000004161b7981 */ /* 0x000366000c1e1900 */
[C---:B0-----:R-:W-:Y:S01]  /*0660*/  IMAD.WIDE R24, R3.reuse, 0x4, R18 ;  /* 0x0000000403187825 */ /* 0x041fe200078e0212 */
[----:B------:R0:W5:Y:S03]  /*0670*/  LDG.E R26, desc[UR4][R18.64] ;  /* 0x00000004121a7981 */ /* 0x000166000c1e1900 */
[C---:B------:R-:W-:Y:S02]  /*0680*/  IMAD.WIDE R16, R3.reuse, 0x4, R24 ;  /* 0x0000000403107825 */ /* 0x040fe400078e0218 */
[----:B------:R-:W5:Y:S02]  /*0690*/  LDG.E R25, desc[UR4][R24.64] ;  /* 0x0000000418197981 */ /* 0x000f64000c1e1900 */
[----:B-1----:R-:W-:-:S05]  /*06a0*/  IMAD.WIDE R22, R3, 0x4, R16 ;  /* 0x0000000403167825 */ /* 0x002fca00078e0210 */
[----:B------:R-:W5:Y:S01]  /*06b0*/  LDG.E R21, desc[UR4][R22.64] ;  /* 0x0000000416157981 */ /* 0x000f62000c1e1900 */
[----:B0-----:R-:W-:-:S03]  /*06c0*/  IMAD.WIDE R18, R3, 0x4, R22 ;  /* 0x0000000403127825 */ /* 0x001fc600078e0216 */
[----:B------:R0:W5:Y:S04]  /*06d0*/  LDG.E R24, desc[UR4][R16.64] ;  /* 0x0000000410187981 */ /* 0x000168000c1e1900 */
[----:B------:R1:W5:Y:S01]  /*06e0*/  LDG.E R11, desc[UR4][R18.64] ;  /* 0x00000004120b7981 */ /* 0x000362000c1e1900 */
[----:B0-----:R-:W-:-:S04]  /*06f0*/  IMAD.WIDE R16, R3, 0x4, R18 ;  /* 0x0000000403107825 */ /* 0x001fc800078e0212 */
[C---:B-1----:R-:W-:Y:S02]  /*0700*/  IMAD.WIDE R18, R3.reuse, 0x4, R16 ;  /* 0x0000000403127825 */ /* 0x042fe400078e0210 */
[----:B------:R-:W5:Y:S02]  /*0710*/  LDG.E R16, desc[UR4][R16.64] ;  /* 0x0000000410107981 */ /* 0x000f64000c1e1900 */
[----:B------:R-:W-:Y:S02]  /*0720*/  IMAD.WIDE R22, R3, 0x4, R18 ;  /* 0x0000000403167825 */ /* 0x000fe400078e0212 */
[----:B------:R-:W5:Y:S02]  /*0730*/  LDG.E R28, desc[UR4][R18.64] ;  /* 0x00000004121c7981 */ /* 0x000f64000c1e1900 */
[----:B--2---:R-:W-:Y:S02]  /*0740*/  FFMA R29, R29, R29, R20 ;  /* 0x0000001d1d1d7223 */ /* 0x004fe40000000014 */
[----:B------:R0:W2:Y:S02]  /*0750*/  LDG.E R20, desc[UR4][R22.64] ;  /* 0x0000000416147981 */ /* 0x0000a4000c1e1900 */
[----:B0-----:R-:W-:-:S04]  /*0760*/  IMAD.WIDE R22, R3, 0x4, R22 ;  /* 0x0000000403167825 */ /* 0x001fc800078e0216 */
[----:B---3--:R-:W-:Y:S02]  /*0770*/  FFMA R29, R10, R10, R29 ;  /* 0x0000000a0a1d7223 */ /* 0x008fe4000000001d */
[----:B------:R0:W3:Y:S02]  /*0780*/  LDG.E R10, desc[UR4][R22.64] ;  /* 0x00000004160a7981 */ /* 0x0000e4000c1e1900 */
[----:B----4-:R-:W-:Y:S01]  /*0790*/  FFMA R29, R9, R9, R29 ;  /* 0x00000009091d7223 */ /* 0x010fe2000000001d */
[----:B0-----:R-:W-:-:S05]  /*07a0*/  IMAD.WIDE R22, R3, 0x4, R22 ;  /* 0x0000000403167825 */ /* 0x001fca00078e0216 */
[----:B------:R-:W4:Y:S01]  /*07b0*/  LDG.E R9, desc[UR4][R22.64] ;  /* 0x0000000416097981 */ /* 0x000f22000c1e1900 */
[----:B------:R-:W-:-:S06]  /*07c0*/  IMAD.WIDE R18, R3, 0x4, R22 ;  /* 0x0000000403127825 */ /* 0x000fcc00078e0216 */
[----:B------:R-:W4:Y:S01]  /*07d0*/  LDG.E R18, desc[UR4][R18.64] ;  /* 0x0000000412127981 */ /* 0x000f22000c1e1900 */
[----:B-----5:R-:W-:-:S04]  /*07e0*/  FFMA R29, R7, R7, R29 ;  /* 0x00000007071d7223 */ /* 0x020fc8000000001d */
[----:B------:R-:W-:-:S04]  /*07f0*/  FFMA R29, R27, R27, R29 ;  /* 0x0000001b1b1d7223 */ /* 0x000fc8000000001d */
[----:B------:R-:W-:-:S04]  /*0800*/  FFMA R26, R26, R26, R29 ;  /* 0x0000001a1a1a7223 */ /* 0x000fc8000000001d */
[----:B------:R-:W-:-:S04]  /*0810*/  FFMA R25, R25, R25, R26 ;  /* 0x0000001919197223 */ /* 0x000fc8000000001a */
[----:B------:R-:W-:-:S04]  /*0820*/  FFMA R24, R24, R24, R25 ;  /* 0x0000001818187223 */ /* 0x000fc80000000019 */
[----:B------:R-:W-:-:S04]  /*0830*/  FFMA R24, R21, R21, R24 ;  /* 0x0000001515187223 */ /* 0x000fc80000000018 */
[----:B------:R-:W-:Y:S01]  /*0840*/  FFMA R11, R11, R11, R24 ;  /* 0x0000000b0b0b7223 */ /* 0x000fe20000000018 */
[----:B------:R-:W-:-:S04]  /*0850*/  IADD3 R4, PT, PT, R4, 0x10, RZ ;  /* 0x0000001004047810 */ /* 0x000fc80007ffe0ff */
[----:B------:R-:W-:Y:S01]  /*0860*/  ISETP.NE.AND P0, PT, R4, RZ, PT ;  /* 0x000000ff0400720c */ /* 0x000fe20003f05270 */
[----:B------:R-:W-:-:S04]  /*0870*/  FFMA R11, R16, R16, R11 ;  /* 0x00000010100b7223 */ /* 0x000fc8000000000b */
[----:B------:R-:W-:Y:S01]  /*0880*/  FFMA R11, R28, R28, R11 ;  /* 0x0000001c1c0b7223 */ /* 0x000fe2000000000b */
[----:B------:R-:W-:-:S03]  /*0890*/  LEA R8, R3, R8, 0x4 ;  /* 0x0000000803087211 */ /* 0x000fc600078e20ff */
[----:B--2---:R-:W-:-:S04]  /*08a0*/  FFMA R11, R20, R20, R11 ;  /* 0x00000014140b7223 */ /* 0x004fc8000000000b */
[----:B---3--:R-:W-:-:S04]  /*08b0*/  FFMA R10, R10, R10, R11 ;  /* 0x0000000a0a0a7223 */ /* 0x008fc8000000000b */
[----:B----4-:R-:W-:-:S04]  /*08c0*/  FFMA R9, R9, R9, R10 ;  /* 0x0000000909097223 */ /* 0x010fc8000000000a */
[----:B------:R-:W-:Y:S01]  /*08d0*/  FFMA R20, R18, R18, R9 ;  /* 0x0000001212147223 */ /* 0x000fe20000000009 */
[----:B------:R-:W-:Y:S06]  /*08e0*/  @P0 BRA `(.L_x_71) ;  /* 0xfffffffc00300947 */ /* 0x000fec000383ffff */
.L_x_70:
[----:B------:R-:W-:Y:S01]  /*08f0*/  MOV R11, R2 ;  /* 0x00000002000b7202 */ /* 0x000fe20000000f00 */
[----:B------:R-:W-:Y:S06]  /*0900*/  @!P1 BRA `(.L_x_69) ;  /* 0x0000000000fc9947 */ /* 0x000fec0003800000 */
[----:B------:R-:W-:Y:S02]  /*0910*/  ISETP.GE.U32.AND P0, PT, R5, 0x8, PT ;  /* 0x000000080500780c */ /* 0x000fe40003f06070 */
[----:B------:R-:W-:-:S04]  /*0920*/  LOP3.LUT R26, R2, 0x7, RZ, 0xc0, !PT ;  /* 0x00000007021a7812 */ /* 0x000fc800078ec0ff */
[----:B------:R-:W-:-:S07]  /*0930*/  ISETP.NE.AND P1, PT, R26, RZ, PT ;  /* 0x000000ff1a00720c */ /* 0x000fce0003f25270 */
[----:B------:R-:W-:Y:S06]  /*0940*/  @!P0 BRA `(.L_x_72) ;  /* 0x0000000000688947 */ /* 0x000fec0003800000 */
[----:B------:R-:W-:-:S04]  /*0950*/  IMAD R25, R3, R6, RZ ;  /* 0x0000000603197224 */ /* 0x000fc800078e02ff */
[----:B------:R-:W-:-:S05]  /*0960*/  IMAD.WIDE R24, R25, 0x4, R14 ;  /* 0x0000000419187825 */ /* 0x000fca00078e020e */
[----:B------:R-:W2:Y:S01]  /*0970*/  LDG.E R7, desc[UR4][R24.64] ;  /* 0x0000000418077981 */ /* 0x000ea2000c1e1900 */
[----:B------:R-:W-:-:S05]  /*0980*/  IMAD.WIDE R28, R3, 0x4, R24 ;  /* 0x00000004031c7825 */ /* 0x000fca00078e0218 */
[----:B------:R-:W3:Y:S01]  /*0990*/  LDG.E R21, desc[UR4][R28.64] ;  /* 0x000000041c157981 */ /* 0x000ee2000c1e1900 */
[----:B------:R-:W-:-:S04]  /*09a0*/  IMAD.WIDE R16, R3, 0x4, R28 ;  /* 0x0000000403107825 */ /* 0x000fc800078e021c */
[C---:B------:R-:W-:Y:S02]  /*09b0*/  IMAD.WIDE R4, R3.reuse, 0x4, R16 ;  /* 0x0000000403047825 */ /* 0x040fe400078e0210 */
[----:B------:R-:W4:Y:S02]  /*09c0*/  LDG.E R16, desc[UR4][R16.64] ;  /* 0x0000000410107981 */ /* 0x000f24000c1e1900 */
[C---:B------:R-:W-:Y:S02]  /*09d0*/  IMAD.WIDE R8, R3.reuse, 0x4, R4 ;  /* 0x0000000403087825 */ /* 0x040fe400078e0204 */
[----:B------:R-:W5:Y:S02]  /*09e0*/  LDG.E R4, desc[UR4][R4.64] ;  /* 0x0000000404047981 */ /* 0x000f64000c1e1900 */
[C---:B------:R-:W-:Y:S02]  /*09f0*/  IMAD.WIDE R10, R3.reuse, 0x4, R8 ;  /* 0x00000004030a7825 */ /* 0x040fe400078e0208 */
[----:B------:R-:W5:Y:S02]  /*0a00*/  LDG.E R8, desc[UR4][R8.64] ;  /* 0x0000000408087981 */ /* 0x000f64000c1e1900 */
[----:B------:R-:W-:-:S02]  /*0a10*/  IMAD.WIDE R18, R3, 0x4, R10 ;  /* 0x0000000403127825 */ /* 0x000fc400078e020a */
[----:B------:R-:W5:Y:S02]  /*0a20*/  LDG.E R10, desc[UR4][R10.64] ;  /* 0x000000040a0a7981 */ /* 0x000f64000c1e1900 */
[----:B------:R-:W-:Y:S02]  /*0a30*/  IMAD.WIDE R22, R3, 0x4, R18 ;  /* 0x0000000403167825 */ /* 0x000fe400078e0212 */
[----:B------:R-:W5:Y:S04]  /*0a40*/  LDG.E R18, desc[UR4][R18.64] ;  /* 0x0000000412127981 */ /* 0x000f68000c1e1900 */
[----:B------:R-:W5:Y:S01]  /*0a50*/  LDG.E R22, desc[UR4][R22.64] ;  /* 0x0000000416167981 */ /* 0x000f62000c1e1900 */
[----:B------:R-:W-:Y:S01]  /*0a60*/  IADD3 R6, PT, PT, R6, 0x8, RZ ;  /* 0x0000000806067810 */ /* 0x000fe20007ffe0ff */
[----:B--2---:R-:W-:-:S04]  /*0a70*/  FFMA R20, R7, R7, R20 ;  /* 0x0000000707147223 */ /* 0x004fc80000000014 */
[----:B---3--:R-:W-:-:S04]  /*0a80*/  FFMA R21, R21, R21, R20 ;  /* 0x0000001515157223 */ /* 0x008fc80000000014 */
[----:B----4-:R-:W-:-:S04]  /*0a90*/  FFMA R21, R16, R16, R21 ;  /* 0x0000001010157223 */ /* 0x010fc80000000015 */
[----:B-----5:R-:W-:-:S04]  /*0aa0*/  FFMA R21, R4, R4, R21 ;  /* 0x0000000404157223 */ /* 0x020fc80000000015 */
[----:B------:R-:W-:-:S04]  /*0ab0*/  FFMA R21, R8, R8, R21 ;  /* 0x0000000808157223 */ /* 0x000fc80000000015 */
[----:B------:R-:W-:-:S04]  /*0ac0*/  FFMA R21, R10, R10, R21 ;  /* 0x0000000a0a157223 */ /* 0x000fc80000000015 */
[----:B------:R-:W-:-:S04]  /*0ad0*/  FFMA R21, R18, R18, R21 ;  /* 0x0000001212157223 */ /* 0x000fc80000000015 */
[----:B------:R-:W-:-:S07]  /*0ae0*/  FFMA R20, R22, R22, R21 ;  /* 0x0000001616147223 */ /* 0x000fce0000000015 */
.L_x_72:
[----:B------:R-:W-:Y:S01]  /*0af0*/  MOV R11, R2 ;  /* 0x00000002000b7202 */ /* 0x000fe20000000f00 */
[----:B------:R-:W-:Y:S06]  /*0b00*/  @!P1 BRA `(.L_x_69) ;  /* 0x00000000007c9947 */ /* 0x000fec0003800000 */
[----:B------:R-:W-:-:S13]  /*0b10*/  ISETP.GE.U32.AND P0, PT, R26, 0x4, PT ;  /* 0x000000041a00780c */ /* 0x000fda0003f06070 */
[----:B------:R-:W-:-:S04]  /*0b20*/  @P0 IMAD R5, R3, R6, RZ ;  /* 0x0000000603050224 */ /* 0x000fc800078e02ff */
[----:B------:R-:W-:-:S04]  /*0b30*/  @P0 IMAD.WIDE R4, R5, 0x4, R14 ;  /* 0x0000000405040825 */ /* 0x000fc800078e020e */
[C---:B------:R-:W-:Y:S02]  /*0b40*/  @P0 IMAD.WIDE R8, R3.reuse, 0x4, R4 ;  /* 0x0000000403080825 */ /* 0x040fe400078e0204 */
[----:B------:R-:W2:Y:S02]  /*0b50*/  @P0 LDG.E R5, desc[UR4][R4.64] ;  /* 0x0000000404050981 */ /* 0x000ea4000c1e1900 */
[C---:B------:R-:W-:Y:S02]  /*0b60*/  @P0 IMAD.WIDE R16, R3.reuse, 0x4, R8 ;  /* 0x0000000403100825 */ /* 0x040fe400078e0208 */
[----:B------:R-:W3:Y:S02]  /*0b70*/  @P0 LDG.E R9, desc[UR4][R8.64] ;  /* 0x0000000408090981 */ /* 0x000ee4000c1e1900 */
[----:B------:R-:W-:Y:S02]  /*0b80*/  @P0 IMAD.WIDE R18, R3, 0x4, R16 ;  /* 0x0000000403120825 */ /* 0x000fe400078e0210 */
[----:B------:R-:W4:Y:S04]  /*0b90*/  @P0 LDG.E R17, desc[UR4][R16.64] ;  /* 0x0000000410110981 */ /* 0x000f28000c1e1900 */
[----:B------:R-:W5:Y:S01]  /*0ba0*/  @P0 LDG.E R19, desc[UR4][R18.64] ;  /* 0x0000000412130981 */ /* 0x000f62000c1e1900 */
[----:B------:R-:W-:-:S02]  /*0bb0*/  LOP3.LUT R7, R2, 0x3, RZ, 0xc0, !PT ;  /* 0x0000000302077812 */ /* 0x000fc400078ec0ff */
[----:B------:R-:W-:Y:S02]  /*0bc0*/  MOV R11, R2 ;  /* 0x00000002000b7202 */ /* 0x000fe40000000f00 */
[----:B------:R-:W-:Y:S02]  /*0bd0*/  ISETP.NE.AND P1, PT, R7, RZ, PT ;  /* 0x000000ff0700720c */ /* 0x000fe40003f25270 */
[----:B------:R-:W-:Y:S01]  /*0be0*/  @P0 IADD3 R6, PT, PT, R6, 0x4, RZ ;  /* 0x0000000406060810 */ /* 0x000fe20007ffe0ff */
[----:B--2---:R-:W-:-:S04]  /*0bf0*/  @P0 FFMA R10, R5, R5, R20 ;  /* 0x00000005050a0223 */ /* 0x004fc80000000014 */
[----:B---3--:R-:W-:-:S04]  /*0c00*/  @P0 FFMA R10, R9, R9, R10 ;  /* 0x00000009090a0223 */ /* 0x008fc8000000000a */
[----:B----4-:R-:W-:-:S04]  /*0c10*/  @P0 FFMA R10, R17, R17, R10 ;  /* 0x00000011110a0223 */ /* 0x010fc8000000000a */
[----:B-----5:R-:W-:Y:S01]  /*0c20*/  @P0 FFMA R20, R19, R19, R10 ;  /* 0x0000001313140223 */ /* 0x020fe2000000000a */
[----:B------:R-:W-:Y:S06]  /*0c30*/  @!P1 BRA `(.L_x_69) ;  /* 0x0000000000309947 */ /* 0x000fec0003800000 */
[----:B------:R-:W0:Y:S01]  /*0c40*/  LDCU.64 UR6, c[0x0][0x398] ;  /* 0x00007300ff0677ac */ /* 0x000e220008000a00 */
[----:B------:R-:W-:Y:S01]  /*0c50*/  IADD3 R7, PT, PT, -R7, RZ, RZ ;  /* 0x000000ff07077210 */ /* 0x000fe20007ffe1ff */
[----:B0-----:R-:W-:-:S04]  /*0c60*/  IMAD R6, R6, UR7, RZ ;  /* 0x0000000706067c24 */ /* 0x001fc8000f8e02ff */
[----:B------:R-:W-:-:S07]  /*0c70*/  IMAD R6, R6, UR6, RZ ;  /* 0x0000000606067c24 */ /* 0x000fce000f8e02ff */
.L_x_73:
[----:B------:R-:W-:-:S06]  /*0c80*/  IMAD.WIDE R4, R6, 0x4, R14 ;  /* 0x0000000406047825 */ /* 0x000fcc00078e020e */
[----:B------:R-:W2:Y:S01]  /*0c90*/  LDG.E R5, desc[UR4][R4.64] ;  /* 0x0000000404057981 */ /* 0x000ea2000c1e1900 */
[----:B------:R-:W-:Y:S02]  /*0ca0*/  IADD3 R7, PT, PT, R7, 0x1, RZ ;  /* 0x0000000107077810 */ /* 0x000fe40007ffe0ff */
[----:B------:R-:W-:Y:S02]  /*0cb0*/  IADD3 R6, PT, PT, R3, R6, RZ ;  /* 0x0000000603067210 */ /* 0x000fe40007ffe0ff */
[----:B------:R-:W-:Y:S01]  /*0cc0*/  ISETP.NE.AND P0, PT, R7, RZ, PT ;  /* 0x000000ff0700720c */ /* 0x000fe20003f05270 */
[----:B--2---:R-:W-:-:S12]  /*0cd0*/  FFMA R20, R5, R5, R20 ;  /* 0x0000000505147223 */ /* 0x004fd80000000014 */
[----:B------:R-:W-:Y:S05]  /*0ce0*/  @P0 BRA `(.L_x_73) ;  /* 0xfffffffc00e40947 */ /* 0x000fea000383ffff */
[----:B------:R-:W-:-:S07]  /*0cf0*/  MOV R11, R2 ;  /* 0x00000002000b7202 */ /* 0x000fce0000000f00 */
.L_x_69:
[----:B------:R-:W0:Y:S02]  /*0d00*/  LDC R8, c[0x0][0x3a0] ;  /* 0x0000e800ff087b82 */ /* 0x000e240000000800 */
[----:B0-----:R-:W-:-:S13]  /*0d10*/  ISETP.GE.AND P0, PT, R11, R8, PT ;  /* 0x000000080b00720c */ /* 0x001fda0003f06270 */
[----:B------:R-:W-:Y:S05]  /*0d20*/  @P0 BRA `(.L_x_74) ;  /* 0x0000000800340947 */ /* 0x000fea0003800000 */
[----:B------:R-:W0:Y:S01]  /*0d30*/  LDC R4, c[0x0][0x3a0] ;  /* 0x0000e800ff047b82 */ /* 0x000e220000000800 */
[CC--:B------:R-:W-:Y:S02]  /*0d40*/  IADD3 R7, PT, PT, R11.reuse, -R8.reuse, RZ ;  /* 0x800000080b077210 */ /* 0x0c0fe40007ffe0ff */
[----:B------:R-:W-:Y:S02]  /*0d50*/  IADD3 R5, PT, PT, -R11, R8, RZ ;  /* 0x000000080b057210 */ /* 0x000fe40007ffe1ff */
[----:B------:R-:W-:Y:S02]  /*0d60*/  ISETP.GT.U32.AND P0, PT, R7, -0x8, PT ;  /* 0xfffffff80700780c */ /* 0x000fe40003f04070 */
[----:B------:R-:W-:Y:S02]  /*0d70*/  LOP3.LUT R6, R5, 0x7, RZ, 0xc0, !PT ;  /* 0x0000000705067812 */ /* 0x000fe400078ec0ff */
[----:B------:R-:W-:Y:S02]  /*0d80*/  MOV R10, R11 ;  /* 0x0000000b000a7202 */ /* 0x000fe40000000f00 */
[----:B------:R-:W-:-:S07]  /*0d90*/  ISETP.NE.AND P1, PT, R6, RZ, PT ;  /* 0x000000ff0600720c */ /* 0x000fce0003f25270 */
[----:B------:R-:W-:Y:S06]  /*0da0*/  @P0 BRA `(.L_x_75) ;  /* 0x0000000000fc0947 */ /* 0x000fec0003800000 */
[----:B------:R-:W1:Y:S01]  /*0db0*/  LDC.64 R16, c[0x0][0x398] ;  /* 0x0000e600ff107b82 */ /* 0x000e620000000a00 */
[----:B------:R-:W-:Y:S02]  /*0dc0*/  IADD3 R8, PT, PT, R11, -R8, R0 ;  /* 0x800000080b087210 */ /* 0x000fe40007ffe000 */
[----:B------:R-:W-:Y:S02]  /*0dd0*/  LOP3.LUT R18, R5, 0xfffffff8, RZ, 0xc0, !PT ;  /* 0xfffffff805127812 */ /* 0x000fe400078ec0ff */
[----:B------:R-:W-:Y:S01]  /*0de0*/  MOV R10, R11 ;  /* 0x0000000b000a7202 */ /* 0x000fe20000000f00 */
[----:B------:R-:W-:Y:S02]  /*0df0*/  IMAD R8, R3, R8, R3 ;  /* 0x0000000803087224 */ /* 0x000fe400078e0203 */
[----:B------:R-:W2:Y:S01]  /*0e00*/  LDC R9, c[0x0][0x3a4] ;  /* 0x0000e900ff097b82 */ /* 0x000ea20000000800 */
[----:B-1----:R-:W-:Y:S01]  /*0e10*/  IMAD R17, R11, R17, RZ ;  /* 0x000000110b117224 */ /* 0x002fe200078e02ff */
[----:B------:R-:W-:-:S03]  /*0e20*/  IADD3 R11, PT, PT, -R18, RZ, RZ ;  /* 0x000000ff120b7210 */ /* 0x000fc60007ffe1ff */
[----:B------:R-:W-:-:S07]  /*0e30*/  IMAD R7, R17, R16, RZ ;  /* 0x0000001011077224 */ /* 0x000fce00078e02ff */
.L_x_76:
[----:B------:R-:W-:-:S05]  /*0e40*/  IMAD.WIDE R26, R7, 0x4, R14 ;  /* 0x00000004071a7825 */ /* 0x000fca00078e020e */
[----:B-1----:R-:W3:Y:S01]  /*0e50*/  LDG.E R17, desc[UR4][R26.64] ;  /* 0x000000041a117981 */ /* 0x002ee2000c1e1900 */
[----:B------:R-:W-:-:S04]  /*0e60*/  IMAD.WIDE R22, R8, 0x4, R12 ;  /* 0x0000000408167825 */ /* 0x000fc800078e020c */
[----:B------:R-:W-:-:S04]  /*0e70*/  IMAD.WIDE R18, R3, 0x4, R26 ;  /* 0x0000000403127825 */ /* 0x000fc800078e021a */
[----:B---3--:R-:W-:-:S04]  /*0e80*/  FFMA R20, R17, R17, R20 ;  /* 0x0000001111147223 */ /* 0x008fc80000000014 */
[----:B--2---:R-:W-:-:S05]  /*0e90*/  FFMA R29, R20, R9, 1 ;  /* 0x3f800000141d7423 */ /* 0x004fca0000000009 */
[----:B------:R1:W-:Y:S04]  /*0ea0*/  STG.E desc[UR4][R22.64], R29 ;  /* 0x0000001d16007986 */ /* 0x0003e8000c101904 */
[----:B------:R-:W2:Y:S01]  /*0eb0*/  LDG.E R17, desc[UR4][R18.64] ;  /* 0x0000000412117981 */ /* 0x000ea2000c1e1900 */
[----:B------:R-:W-:-:S04]  /*0ec0*/  IMAD.WIDE R24, R3, 0x4, R18 ;  /* 0x0000000403187825 */ /* 0x000fc800078e0212 */
[----:B--2---:R-:W-:Y:S01]  /*0ed0*/  FFMA R20, R17, R17, R20 ;  /* 0x0000001111147223 */ /* 0x004fe20000000014 */
[----:B------:R-:W-:-:S04]  /*0ee0*/  IMAD.WIDE R16, R3, 0x4, R22 ;  /* 0x0000000403107825 */ /* 0x000fc800078e0216 */
[----:B------:R-:W-:-:S05]  /*0ef0*/  FFMA R28, R20, R9, 1 ;  /* 0x3f800000141c7423 */ /* 0x000fca0000000009 */
[----:B------:R2:W-:Y:S04]  /*0f00*/  STG.E desc[UR4][R16.64], R28 ;  /* 0x0000001c10007986 */ /* 0x0005e8000c101904 */
[----:B------:R-:W3:Y:S01]  /*0f10*/  LDG.E R21, desc[UR4][R24.64] ;  /* 0x0000000418157981 */ /* 0x000ee2000c1e1900 */
[----:B-1----:R-:W-:-:S04]  /*0f20*/  IMAD.WIDE R22, R3, 0x4, R24 ;  /* 0x0000000403167825 */ /* 0x002fc800078e0218 */
[----:B---3--:R-:W-:Y:S01]  /*0f30*/  FFMA R26, R21, R21, R20 ;  /* 0x00000015151a7223 */ /* 0x008fe20000000014 */
[----:B------:R-:W-:-:S04]  /*0f40*/  IMAD.WIDE R20, R3, 0x4, R16 ;  /* 0x0000000403147825 */ /* 0x000fc800078e0210 */
[----:B------:R-:W-:-:S05]  /*0f50*/  FFMA R27, R26, R9, 1 ;  /* 0x3f8000001a1b7423 */ /* 0x000fca0000000009 */
[----:B------:R1:W-:Y:S04]  /*0f60*/  STG.E desc[UR4][R20.64], R27 ;  /* 0x0000001b14007986 */ /* 0x0003e8000c101904 */
[----:B------:R-:W3:Y:S01]  /*0f70*/  LDG.E R19, desc[UR4][R22.64] ;  /* 0x0000000416137981 */ /* 0x000ee2000c1e1900 */
[----:B--2---:R-:W-:-:S04]  /*0f80*/  IMAD.WIDE R16, R3, 0x4, R22 ;  /* 0x0000000403107825 */ /* 0x004fc800078e0216 */
[----:B---3--:R-:W-:Y:S01]  /*0f90*/  FFMA R26, R19, R19, R26 ;  /* 0x00000013131a7223 */ /* 0x008fe2000000001a */
        /* <DEDUP_REMOVED lines=8> */
[----:B------:R-:W-:Y:S04]  /*1020*/  STG.E desc[UR4][R24.64], R28 ;  /* 0x0000001c18007986 */ /* 0x000fe8000c101904 */
[----:B------:R-:W3:Y:S01]  /*1030*/  LDG.E R23, desc[UR4][R20.64] ;  /* 0x0000000414177981 */ /* 0x000ee2000c1e1900 */
[----:B--2---:R-:W-:-:S04]  /*1040*/  IMAD.WIDE R18, R3, 0x4, R20 ;  /* 0x0000000403127825 */ /* 0x004fc800078e0214 */
[----:B---3--:R-:W-:Y:S01]  /*1050*/  FFMA R26, R23, R23, R26 ;  /* 0x00000017171a7223 */ /* 0x008fe2000000001a */
[----:B------:R-:W-:-:S04]  /*1060*/  IMAD.WIDE R22, R3, 0x4, R24 ;  /* 0x0000000403167825 */ /* 0x000fc800078e0218 */
[----:B------:R-:W-:-:S05]  /*1070*/  FFMA R27, R26, R9, 1 ;  /* 0x3f8000001a1b7423 */ /* 0x000fca0000000009 */
[----:B------:R1:W-:Y:S04]  /*1080*/  STG.E desc[UR4][R22.64], R27 ;  /* 0x0000001b16007986 */ /* 0x0003e8000c101904 */
[----:B------:R-:W2:Y:S02]  /*1090*/  LDG.E R17, desc[UR4][R18.64] ;  /* 0x0000000412117981 */ /* 0x000ea4000c1e1900 */
[----:B--2---:R-:W-:Y:S01]  /*10a0*/  FFMA R29, R17, R17, R26 ;  /* 0x00000011111d7223 */ /* 0x004fe2000000001a */
[----:B------:R-:W-:-:S04]  /*10b0*/  IMAD.WIDE R16, R3, 0x4, R22 ;  /* 0x0000000403107825 */ /* 0x000fc800078e0216 */
[----:B------:R-:W-:Y:S01]  /*10c0*/  FFMA R21, R29, R9, 1 ;  /* 0x3f8000001d157423 */ /* 0x000fe20000000009 */
[----:B-1----:R-:W-:-:S04]  /*10d0*/  IMAD.WIDE R26, R3, 0x4, R18 ;  /* 0x00000004031a7825 */ /* 0x002fc800078e0212 */
[----:B------:R1:W-:Y:S04]  /*10e0*/  STG.E desc[UR4][R16.64], R21 ;  /* 0x0000001510007986 */ /* 0x0003e8000c101904 */
[----:B------:R-:W2:Y:S01]  /*10f0*/  LDG.E R26, desc[UR4][R26.64] ;  /* 0x000000041a1a7981 */ /* 0x000ea2000c1e1900 */
[----:B------:R-:W-:Y:S01]  /*1100*/  IADD3 R11, PT, PT, R11, 0x8, RZ ;  /* 0x000000080b0b7810 */ /* 0x000fe20007ffe0ff */
[----:B------:R-:W-:Y:S01]  /*1110*/  IMAD.WIDE R24, R3, 0x4, R16 ;  /* 0x0000000403187825 */ /* 0x000fe200078e0210 */
[----:B------:R-:W-:Y:S02]  /*1120*/  IADD3 R10, PT, PT, R10, 0x8, RZ ;  /* 0x000000080a0a7810 */ /* 0x000fe40007ffe0ff */
[----:B------:R-:W-:Y:S02]  /*1130*/  ISETP.NE.AND P0, PT, R11, RZ, PT ;  /* 0x000000ff0b00720c */ /* 0x000fe40003f05270 */
[----:B------:R-:W-:-:S02]  /*1140*/  LEA R7, R3, R7, 0x3 ;  /* 0x0000000703077211 */ /* 0x000fc400078e18ff */
[----:B------:R-:W-:Y:S01]  /*1150*/  LEA R8, R3, R8, 0x3 ;  /* 0x0000000803087211 */ /* 0x000fe200078e18ff */
[----:B--2---:R-:W-:-:S04]  /*1160*/  FFMA R20, R26, R26, R29 ;  /* 0x0000001a1a147223 */ /* 0x004fc8000000001d */
[----:B------:R-:W-:-:S05]  /*1170*/  FFMA R29, R20, R9, 1 ;  /* 0x3f800000141d7423 */ /* 0x000fca0000000009 */
[----:B------:R1:W-:Y:S01]  /*1180*/  STG.E desc[UR4][R24.64], R29 ;  /* 0x0000001d18007986 */ /* 0x0003e2000c101904 */
[----:B------:R-:W-:Y:S05]  /*1190*/  @P0 BRA `(.L_x_76) ;  /* 0xfffffffc00280947 */ /* 0x000fea000383ffff */
.L_x_75:
[----:B0-----:R-:W-:Y:S01]  /*11a0*/  MOV R11, R4 ;  /* 0x00000004000b7202 */ /* 0x001fe20000000f00 */
[----:B------:R-:W-:Y:S06]  /*11b0*/  @!P1 BRA `(.L_x_74) ;  /* 0x0000000400109947 */ /* 0x000fec0003800000 */
[----:B------:R-:W-:Y:S02]  /*11c0*/  ISETP.GE.U32.AND P0, PT, R6, 0x4, PT ;  /* 0x000000040600780c */ /* 0x000fe40003f06070 */
[----:B-1----:R-:W-:-:S04]  /*11d0*/  LOP3.LUT R21, R5, 0x3, RZ, 0xc0, !PT ;  /* 0x0000000305157812 */ /* 0x002fc800078ec0ff */
[----:B------:R-:W-:-:S07]  /*11e0*/  ISETP.NE.AND P1, PT, R21, RZ, PT ;  /* 0x000000ff1500720c */ /* 0x000fce0003f25270 */
[----:B------:R-:W-:Y:S06]  /*11f0*/  @!P0 BRA `(.L_x_77) ;  /* 0x0000000000748947 */ /* 0x000fec0003800000 */
[----:B------:R-:W-:Y:S01]  /*1200*/  IMAD R9, R3, R10, RZ ;  /* 0x0000000a03097224 */ /* 0x000fe200078e02ff */
[----:B------:R-:W0:Y:S03]  /*1210*/  LDC R7, c[0x0][0x3a4] ;  /* 0x0000e900ff077b82 */ /* 0x000e260000000800 */
[----:B------:R-:W-:-:S05]  /*1220*/  IMAD.WIDE R8, R9, 0x4, R14 ;  /* 0x0000000409087825 */ /* 0x000fca00078e020e */
[----:B------:R-:W2:Y:S01]  /*1230*/  LDG.E R11, desc[UR4][R8.64] ;  /* 0x00000004080b7981 */ /* 0x000ea2000c1e1900 */
[----:B------:R-:W-:Y:S01]  /*1240*/  IADD3 R6, PT, PT, -R2, R10, RZ ;  /* 0x0000000a02067210 */ /* 0x000fe20007ffe1ff */
[----:B------:R-:W-:-:S04]  /*1250*/  IMAD.WIDE R18, R3, 0x4, R8 ;  /* 0x0000000403127825 */ /* 0x000fc800078e0208 */
[----:B------:R-:W-:-:S04]  /*1260*/  IMAD R17, R3, R6, RZ ;  /* 0x0000000603117224 */ /* 0x000fc800078e02ff */
[----:B------:R-:W-:-:S04]  /*1270*/  IMAD.WIDE R16, R17, 0x4, R12 ;  /* 0x0000000411107825 */ /* 0x000fc800078e020c */
[----:B--2---:R-:W-:-:S04]  /*1280*/  FFMA R20, R11, R11, R20 ;  /* 0x0000000b0b147223 */ /* 0x004fc80000000014 */
[----:B0-----:R-:W-:-:S05]  /*1290*/  FFMA R11, R20, R7, 1 ;  /* 0x3f800000140b7423 */ /* 0x001fca0000000007 */
[----:B------:R0:W-:Y:S04]  /*12a0*/  STG.E desc[UR4][R16.64], R11 ;  /* 0x0000000b10007986 */ /* 0x0001e8000c101904 */
[----:B------:R-:W2:Y:S01]  /*12b0*/  LDG.E R23, desc[UR4][R18.64] ;  /* 0x0000000412177981 */ /* 0x000ea2000c1e1900 */
[----:B------:R-:W-:-:S04]  /*12c0*/  IMAD.WIDE R8, R3, 0x4, R16 ;  /* 0x0000000403087825 */ /* 0x000fc800078e0210 */
[----:B--2---:R-:W-:Y:S01]  /*12d0*/  FFMA R20, R23, R23, R20 ;  /* 0x0000001717147223 */ /* 0x004fe20000000014 */
[----:B------:R-:W-:-:S04]  /*12e0*/  IMAD.WIDE R22, R3, 0x4, R18 ;  /* 0x0000000403167825 */ /* 0x000fc800078e0212 */
[----:B------:R-:W-:-:S05]  /*12f0*/  FFMA R27, R20, R7, 1 ;  /* 0x3f800000141b7423 */ /* 0x000fca0000000007 */
[----:B------:R1:W-:Y:S04]  /*1300*/  STG.E desc[UR4][R8.64], R27 ;  /* 0x0000001b08007986 */ /* 0x0003e8000c101904 */
[----:B------:R-:W2:Y:S01]  /*1310*/  LDG.E R25, desc[UR4][R22.64] ;  /* 0x0000000416197981 */ /* 0x000ea2000c1e1900 */
[----:B0-----:R-:W-:-:S04]  /*1320*/  IMAD.WIDE R16, R3, 0x4, R22 ;  /* 0x0000000403107825 */ /* 0x001fc800078e0216 */
[----:B--2---:R-:W-:Y:S01]  /*1330*/  FFMA R20, R25, R25, R20 ;  /* 0x0000001919147223 */ /* 0x004fe20000000014 */
[----:B------:R-:W-:-:S04]  /*1340*/  IMAD.WIDE R24, R3, 0x4, R8 ;  /* 0x0000000403187825 */ /* 0x000fc800078e0208 */
[----:B------:R-:W-:-:S05]  /*1350*/  FFMA R29, R20, R7, 1 ;  /* 0x3f800000141d7423 */ /* 0x000fca0000000007 */
[----:B------:R1:W-:Y:S04]  /*1360*/  STG.E desc[UR4][R24.64], R29 ;  /* 0x0000001d18007986 */ /* 0x0003e8000c101904 */
[----:B------:R-:W2:Y:S01]  /*1370*/  LDG.E R17, desc[UR4][R16.64] ;  /* 0x0000000410117981 */ /* 0x000ea2000c1e1900 */
[----:B------:R-:W-:Y:S01]  /*1380*/  IMAD.WIDE R18, R3, 0x4, R24 ;  /* 0x0000000403127825 */ /* 0x000fe200078e0218 */
[----:B------:R-:W-:-:S03]  /*1390*/  IADD3 R10, PT, PT, R10, 0x4, RZ ;  /* 0x000000040a0a7810 */ /* 0x000fc60007ffe0ff */
[----:B--2---:R-:W-:-:S04]  /*13a0*/  FFMA R20, R17, R17, R20 ;  /* 0x0000001111147223 */ /* 0x004fc80000000014 */
[----:B------:R-:W-:-:S05]  /*13b0*/  FFMA R7, R20, R7, 1 ;  /* 0x3f80000014077423 */ /* 0x000fca0000000007 */
[----:B------:R1:W-:Y:S02]  /*13c0*/  STG.E desc[UR4][R18.64], R7 ;  /* 0x0000000712007986 */ /* 0x0003e4000c101904 */
.L_x_77:
[----:B------:R-:W-:Y:S01]  /*13d0*/  MOV R11, R4 ;  /* 0x00000004000b7202 */ /* 0x000fe20000000f00 */
[----:B------:R-:W-:Y:S06]  /*13e0*/  @!P1 BRA `(.L_x_74) ;  /* 0x0000000000849947 */ /* 0x000fec0003800000 */
[----:B------:R-:W-:-:S13]  /*13f0*/  ISETP.NE.AND P0, PT, R21, 0x1, PT ;  /* 0x000000011500780c */ /* 0x000fda0003f05270 */
[----:B-1----:R-:W-:Y:S01]  /*1400*/  @P0 IMAD R9, R3, R10, RZ ;  /* 0x0000000a03090224 */ /* 0x002fe200078e02ff */
[----:B------:R-:W0:Y:S03]  /*1410*/  @P0 LDC R21, c[0x0][0x3a4] ;  /* 0x0000e900ff150b82 */ /* 0x000e260000000800 */
[----:B------:R-:W-:-:S05]  /*1420*/  @P0 IMAD.WIDE R8, R9, 0x4, R14 ;  /* 0x0000000409080825 */ /* 0x000fca00078e020e */
[----:B------:R-:W2:Y:S01]  /*1430*/  @P0 LDG.E R7, desc[UR4][R8.64] ;  /* 0x0000000408070981 */ /* 0x000ea2000c1e1900 */
[----:B------:R-:W-:-:S05]  /*1440*/  @P0 IADD3 R6, PT, PT, -R2, R10, RZ ;  /* 0x0000000a02060210 */ /* 0x000fca0007ffe1ff */
[----:B------:R-:W-:Y:S02]  /*1450*/  @P0 IMAD R17, R3, R6, RZ ;  /* 0x0000000603110224 */ /* 0x000fe400078e02ff */
[----:B--2---:R-:W-:Y:S02]  /*1460*/  @P0 FFMA R11, R7, R7, R20 ;  /* 0x00000007070b0223 */ /* 0x004fe40000000014 */
[----:B------:R-:W-:-:S04]  /*1470*/  @P0 IMAD.WIDE R6, R17, 0x4, R12 ;  /* 0x0000000411060825 */ /* 0x000fc800078e020c */
[----:B0-----:R-:W-:Y:S01]  /*1480*/  @P0 FFMA R19, R11, R21, 1 ;  /* 0x3f8000000b130423 */ /* 0x001fe20000000015 */
[----:B------:R-:W-:-:S04]  /*1490*/  @P0 IMAD.WIDE R16, R3, 0x4, R8 ;  /* 0x0000000403100825 */ /* 0x000fc800078e0208 */
[----:B------:R0:W-:Y:S04]  /*14a0*/  @P0 STG.E desc[UR4][R6.64], R19 ;  /* 0x0000001306000986 */ /* 0x0001e8000c101904 */
[----:B------:R-:W2:Y:S01]  /*14b0*/  @P0 LDG.E R16, desc[UR4][R16.64] ;  /* 0x0000000410100981 */ /* 0x000ea2000c1e1900 */
[----:B------:R-:W-:Y:S01]  /*14c0*/  LOP3.LUT R5, R5, 0x1, RZ, 0xc0, !PT ;  /* 0x0000000105057812 */ /* 0x000fe200078ec0ff */
[----:B------:R-:W-:Y:S01]  /*14d0*/  @P0 IMAD.WIDE R8, R3, 0x4, R6 ;  /* 0x0000000403080825 */ /* 0x000fe200078e0206 */
[----:B------:R-:W-:Y:S02]  /*14e0*/  @P0 IADD3 R10, PT, PT, R10, 0x2, RZ ;  /* 0x000000020a0a0810 */ /* 0x000fe40007ffe0ff */
[----:B------:R-:W-:Y:S01]  /*14f0*/  ISETP.NE.U32.AND P1, PT, R5, 0x1, PT ;  /* 0x000000010500780c */ /* 0x000fe20003f25070 */
[----:B--2---:R-:W-:Y:S01]  /*1500*/  @P0 FFMA R20, R16, R16, R11 ;  /* 0x0000001010140223 */ /* 0x004fe2000000000b */
[----:B------:R-:W-:-:S03]  /*1510*/  MOV R11, R4 ;  /* 0x00000004000b7202 */ /* 0x000fc60000000f00 */
[----:B------:R-:W-:-:S05]  /*1520*/  @P0 FFMA R21, R20, R21, 1 ;  /* 0x3f80000014150423 */ /* 0x000fca0000000015 */
[----:B------:R0:W-:Y:S03]  /*1530*/  @P0 STG.E desc[UR4][R8.64], R21 ;  /* 0x0000001508000986 */ /* 0x0001e6000c101904 */
[----:B------:R-:W-:Y:S05]  /*1540*/  @P1 BRA `(.L_x_74) ;  /* 0x00000000002c1947 */ /* 0x000fea0003800000 */
[----:B0-----:R-:W-:Y:S01]  /*1550*/  IMAD R7, R3, R10, RZ ;  /* 0x0000000a03077224 */ /* 0x001fe200078e02ff */
[----:B------:R-:W0:Y:S03]  /*1560*/  LDC R5, c[0x0][0x3a4] ;  /* 0x0000e900ff057b82 */ /* 0x000e260000000800 */
[----:B------:R-:W-:-:S06]  /*1570*/  IMAD.WIDE R6, R7, 0x4, R14 ;  /* 0x0000000407067825 */ /* 0x000fcc00078e020e */
[----:B------:R-:W2:Y:S01]  /*1580*/  LDG.E R7, desc[UR4][R6.64] ;  /* 0x0000000406077981 */ /* 0x000ea2000c1e1900 */
[----:B------:R-:W-:Y:S02]  /*1590*/  IADD3 R10, PT, PT, -R2, R10, RZ ;  /* 0x0000000a020a7210 */ /* 0x000fe40007ffe1ff */
[----:B------:R-:W-:-:S03]  /*15a0*/  MOV R11, R4 ;  /* 0x00000004000b7202 */ /* 0x000fc60000000f00 */
[----:B------:R-:W-:-:S04]  /*15b0*/  IMAD R9, R3, R10, RZ ;  /* 0x0000000a03097224 */ /* 0x000fc800078e02ff */
[----:B------:R-:W-:-:S04]  /*15c0*/  IMAD.WIDE R8, R9, 0x4, R12 ;  /* 0x0000000409087825 */ /* 0x000fc800078e020c */
[----:B--2---:R-:W-:-:S04]  /*15d0*/  FFMA R20, R7, R7, R20 ;  /* 0x0000000707147223 */ /* 0x004fc80000000014 */
[----:B0-----:R-:W-:-:S05]  /*15e0*/  FFMA R5, R20, R5, 1 ;  /* 0x3f80000014057423 */ /* 0x001fca0000000005 */
[----:B------:R2:W-:Y:S02]  /*15f0*/  STG.E desc[UR4][R8.64], R5 ;  /* 0x0000000508007986 */ /* 0x0005e4000c101904 */
.L_x_74:
[----:B------:R-:W3:Y:S02]  /*1600*/  LDCU UR6, c[0x0][0x394] ;  /* 0x00007280ff0677ac */ /* 0x000ee40008000800 */
[----:B---3--:R-:W-:-:S13]  /*1610*/  ISETP.GE.AND P0, PT, R11, UR6, PT ;  /* 0x000000060b007c0c */ /* 0x008fda000bf06270 */
[----:B------:R-:W-:Y:S05]  /*1620*/  @P0 BRA `(.L_x_78) ;  /* 0x0000000c00140947 */ /* 0x000fea0003800000 */
[C---:B------:R-:W-:Y:S02]  /*1630*/  IADD3 R4, PT, PT, R11.reuse, -UR6, RZ ;  /* 0x800000060b047c10 */ /* 0x040fe4000fffe0ff */
[----:B012---:R-:W-:Y:S02]  /*1640*/  MOV R9, R11 ;  /* 0x0000000b00097202 */ /* 0x007fe40000000f00 */
[----:B------:R-:W-:Y:S02]  /*1650*/  ISETP.GT.U32.AND P0, PT, R4, -0x8, PT ;  /* 0xfffffff80400780c */ /* 0x000fe40003f04070 */
[----:B------:R-:W-:-:S11]  /*1660*/  IADD3 R4, PT, PT, -R11, UR6, RZ ;  /* 0x000000060b047c10 */ /* 0x000fd6000fffe1ff */
[----:B------:R-:W-:Y:S05]  /*1670*/  @P0 BRA `(.L_x_79) ;  /* 0x00000004006c0947 */ /* 0x000fea0003800000 */
[----:B------:R-:W0:Y:S01]  /*1680*/  LDC.64 R8, c[0x0][0x398] ;  /* 0x0000e600ff087b82 */ /* 0x000e220000000a00 */
[----:B------:R-:W-:-:S04]  /*1690*/  LOP3.LUT R26, R4, 0xfffffff8, RZ, 0xc0, !PT ;  /* 0xfffffff8041a7812 */ /* 0x000fc800078ec0ff */
[----:B------:R-:W-:-:S03]  /*16a0*/  IADD3 R26, PT, PT, -R26, RZ, RZ ;  /* 0x000000ff1a1a7210 */ /* 0x000fc60007ffe1ff */
[----:B------:R-:W1:Y:S08]  /*16b0*/  LDC R6, c[0x0][0x3a0] ;  /* 0x0000e800ff067b82 */ /* 0x000e700000000800 */
[----:B------:R-:W2:Y:S01]  /*16c0*/  LDC R7, c[0x0][0x3a4] ;  /* 0x0000e900ff077b82 */ /* 0x000ea20000000800 */
[C---:B0-----:R-:W-:Y:S01]  /*16d0*/  IMAD R9, R11.reuse, R9, RZ ;  /* 0x000000090b097224 */ /* 0x041fe200078e02ff */
[----:B-1----:R-:W-:-:S02]  /*16e0*/  IADD3 R10, PT, PT, R11, -R6, R0 ;  /* 0x800000060b0a7210 */ /* 0x002fc40007ffe000 */
[----:B------:R-:W-:Y:S01]  /*16f0*/  IADD3 R16, PT, PT, R11, -R6, RZ ;  /* 0x800000060b107210 */ /* 0x000fe20007ffe0ff */
[----:B------:R-:W-:Y:S01]  /*1700*/  IMAD R6, R9, R8, RZ ;  /* 0x0000000809067224 */ /* 0x000fe200078e02ff */
[----:B------:R-:W-:Y:S01]  /*1710*/  MOV R9, R11 ;  /* 0x0000000b00097202 */ /* 0x000fe20000000f00 */
[C---:B------:R-:W-:Y:S02]  /*1720*/  IMAD R5, R3.reuse, R10, R3 ;  /* 0x0000000a03057224 */ /* 0x040fe400078e0203 */
[----:B------:R-:W-:-:S07]  /*1730*/  IMAD R8, R3, R16, RZ ;  /* 0x0000001003087224 */ /* 0x000fce00078e02ff */
.L_x_80:
[----:B0-----:R-:W-:-:S04]  /*1740*/  IMAD.WIDE R18, R6, 0x4, R14 ;  /* 0x0000000406127825 */ /* 0x001fc800078e020e */
[----:B------:R-:W-:Y:S01]  /*1750*/  IMAD.WIDE R16, R8, 0x4, R14 ;  /* 0x0000000408107825 */ /* 0x000fe200078e020e */
[----:B------:R-:W3:Y:S04]  /*1760*/  LDG.E R11, desc[UR4][R18.64] ;  /* 0x00000004120b7981 */ /* 0x000ee8000c1e1900 */
[----:B------:R-:W4:Y:S01]  /*1770*/  LDG.E R10, desc[UR4][R16.64] ;  /* 0x00000004100a7981 */ /* 0x000f22000c1e1900 */
[----:B------:R-:W-:-:S04]  /*1780*/  IMAD.WIDE R24, R5, 0x4, R12 ;  /* 0x0000000405187825 */ /* 0x000fc800078e020c */
[----:B------:R-:W-:-:S04]  /*1790*/  IMAD.WIDE R22, R3, 0x4, R18 ;  /* 0x0000000403167825 */ /* 0x000fc800078e0212 */
[----:B---3--:R-:W-:-:S04]  /*17a0*/  FFMA R11, R11, R11, R20 ;  /* 0x0000000b0b0b7223 */ /* 0x008fc80000000014 */
[----:B----4-:R-:W-:Y:S01]  /*17b0*/  FFMA R20, -R10, R10, R11 ;  /* 0x0000000a0a147223 */ /* 0x010fe2000000010b */
[----:B------:R-:W-:-:S04]  /*17c0*/  IMAD.WIDE R10, R3, 0x4, R16 ;  /* 0x00000004030a7825 */ /* 0x000fc800078e0210 */
[----:B--2---:R-:W-:-:S05]  /*17d0*/  FFMA R27, R20, R7, 1 ;  /* 0x3f800000141b7423 */ /* 0x004fca0000000007 */
[----:B------:R0:W-:Y:S04]  /*17e0*/  STG.E desc[UR4][R24.64], R27 ;  /* 0x0000001b18007986 */ /* 0x0001e8000c101904 */
[----:B------:R-:W2:Y:S04]  /*17f0*/  LDG.E R21, desc[UR4][R22.64] ;  /* 0x0000000416157981 */ /* 0x000ea8000c1e1900 */
[----:B------:R-:W3:Y:S01]  /*1800*/  LDG.E R29, desc[UR4][R10.64] ;  /* 0x000000040a1d7981 */ /* 0x000ee2000c1e1900 */
[----:B------:R-:W-:-:S04]  /*1810*/  IMAD.WIDE R18, R3, 0x4, R22 ;  /* 0x0000000403127825 */ /* 0x000fc800078e0216 */
[----:B------:R-:W-:-:S04]  /*1820*/  IMAD.WIDE R16, R3, 0x4, R10 ;  /* 0x0000000403107825 */ /* 0x000fc800078e020a */
[----:B--2---:R-:W-:Y:S01]  /*1830*/  FFMA R28, R21, R21, R20 ;  /* 0x00000015151c7223 */ /* 0x004fe20000000014 */
[----:B------:R-:W-:-:S04]  /*1840*/  IMAD.WIDE R20, R3, 0x4, R24 ;  /* 0x0000000403147825 */ /* 0x000fc800078e0218 */
[----:B---3--:R-:W-:-:S04]  /*1850*/  FFMA R28, -R29, R29, R28 ;  /* 0x0000001d1d1c7223 */ /* 0x008fc8000000011c */
[----:B------:R-:W-:-:S05]  /*1860*/  FFMA R29, R28, R7, 1 ;  /* 0x3f8000001c1d7423 */ /* 0x000fca0000000007 */
[----:B------:R1:W-:Y:S04]  /*1870*/  STG.E desc[UR4][R20.64], R29 ;  /* 0x0000001d14007986 */ /* 0x0003e8000c101904 */
[----:B------:R-:W2:Y:S04]  /*1880*/  LDG.E R11, desc[UR4][R18.64] ;  /* 0x00000004120b7981 */ /* 0x000ea8000c1e1900 */
[----:B0-----:R-:W3:Y:S01]  /*1890*/  LDG.E R25, desc[UR4][R16.64] ;  /* 0x0000000410197981 */ /* 0x001ee2000c1e1900 */
[----:B------:R-:W-:-:S04]  /*18a0*/  IMAD.WIDE R22, R3, 0x4, R18 ;  /* 0x0000000403167825 */ /* 0x000fc800078e0212 */
[----:B--2---:R-:W-:Y:S01]  /*18b0*/  FFMA R28, R11, R11, R28 ;  /* 0x0000000b0b1c7223 */ /* 0x004fe2000000001c */
[----:B------:R-:W-:-:S04]  /*18c0*/  IMAD.WIDE R10, R3, 0x4, R16 ;  /* 0x00000004030a7825 */ /* 0x000fc800078e0210 */
[----:B---3--:R-:W-:Y:S01]  /*18d0*/  FFMA R28, -R25, R25, R28 ;  /* 0x00000019191c7223 */ /* 0x008fe2000000011c */
[----:B------:R-:W-:-:S04]  /*18e0*/  IMAD.WIDE R24, R3, 0x4, R20 ;  /* 0x0000000403187825 */ /* 0x000fc800078e0214 */
[----:B------:R-:W-:-:S05]  /*18f0*/  FFMA R27, R28, R7, 1 ;  /* 0x3f8000001c1b7423 */ /* 0x000fca0000000007 */
[----:B------:R0:W-:Y:S04]  /*1900*/  STG.E desc[UR4][R24.64], R27 ;  /* 0x0000001b18007986 */ /* 0x0001e8000c101904 */
[----:B------:R-:W2:Y:S04]  /*1910*/  LDG.E R17, desc[UR4][R22.64] ;  /* 0x0000000416117981 */ /* 0x000ea8000c1e1900 */
[----:B-1----:R-:W3:Y:S01]  /*1920*/  LDG.E R21, desc[UR4][R10.64] ;  /* 0x000000040a157981 */ /* 0x002ee2000c1e1900 */
        /* <DEDUP_REMOVED lines=34> */
[----:B------:R-:W1:Y:S04]  /*1b50*/  LDG.E R23, desc[UR4][R22.64] ;  /* 0x0000000416177981 */ /* 0x000e68000c1e1900 */
[----:B------:R-:W2:Y:S01]  /*1b60*/  LDG.E R25, desc[UR4][R24.64] ;  /* 0x0000000418197981 */ /* 0x000ea2000c1e1900 */
[----:B------:R-:W-:Y:S01]  /*1b70*/  IADD3 R26, PT, PT, R26, 0x8, RZ ;  /* 0x000000081a1a7810 */ /* 0x000fe20007ffe0ff */
[----:B------:R-:W-:Y:S01]  /*1b80*/  IMAD.WIDE R16, R3, 0x4, R10 ;  /* 0x0000000403107825 */ /* 0x000fe200078e020a */
[----:B------:R-:W-:-:S02]  /*1b90*/  IADD3 R9, PT, PT, R9, 0x8, RZ ;  /* 0x0000000809097810 */ /* 0x000fc40007ffe0ff */
[----:B------:R-:W-:Y:S02]  /*1ba0*/  ISETP.NE.AND P0, PT, R26, RZ, PT ;  /* 0x000000ff1a00720c */ /* 0x000fe40003f05270 */
[C---:B------:R-:W-:Y:S02]  /*1bb0*/  LEA R5, R3.reuse, R5, 0x3 ;  /* 0x0000000503057211 */ /* 0x040fe400078e18ff */
[C---:B------:R-:W-:Y:S02]  /*1bc0*/  LEA R8, R3.reuse, R8, 0x3 ;  /* 0x0000000803087211 */ /* 0x040fe400078e18ff */
[----:B------:R-:W-:Y:S01]  /*1bd0*/  LEA R6, R3, R6, 0x3 ;  /* 0x0000000603067211 */ /* 0x000fe200078e18ff */
[----:B-1----:R-:W-:-:S04]  /*1be0*/  FFMA R20, R23, R23, R28 ;  /* 0x0000001717147223 */ /* 0x002fc8000000001c */
[----:B--2---:R-:W-:-:S04]  /*1bf0*/  FFMA R20, -R25, R25, R20 ;  /* 0x0000001919147223 */ /* 0x004fc80000000114 */
[----:B------:R-:W-:-:S05]  /*1c00*/  FFMA R19, R20, R7, 1 ;  /* 0x3f80000014137423 */ /* 0x000fca0000000007 */
[----:B------:R0:W-:Y:S01]  /*1c10*/  STG.E desc[UR4][R16.64], R19 ;  /* 0x0000001310007986 */ /* 0x0001e2000c101904 */
[----:B------:R-:W-:Y:S05]  /*1c20*/  @P0 BRA `(.L_x_80) ;  /* 0xfffffff800c40947 */ /* 0x000fea000383ffff */
.L_x_79:
[----:B------:R-:W0:Y:S01]  /*1c30*/  LDC R5, c[0x0][0x394] ;  /* 0x0000e500ff057b82 */ /* 0x000e220000000800 */
[----:B------:R-:W-:-:S04]  /*1c40*/  LOP3.LUT R6, R4, 0x7, RZ, 0xc0, !PT ;  /* 0x0000000704067812 */ /* 0x000fc800078ec0ff */
[----:B------:R-:W-:Y:S02]  /*1c50*/  ISETP.NE.AND P0, PT, R6, RZ, PT ;  /* 0x000000ff0600720c */ /* 0x000fe40003f05270 */
[----:B0-----:R-:W-:-:S11]  /*1c60*/  MOV R11, R5 ;  /* 0x00000005000b7202 */ /* 0x001fd60000000f00 */
[----:B------:R-:W-:Y:S05]  /*1c70*/  @!P0 BRA `(.L_x_78) ;  /* 0x0000000400808947 */ /* 0x000fea0003800000 */
[----:B------:R-:W-:Y:S02]  /*1c80*/  ISETP.GE.U32.AND P0, PT, R6, 0x4, PT ;  /* 0x000000040600780c */ /* 0x000fe40003f06070 */
[----:B------:R-:W-:-:S04]  /*1c90*/  LOP3.LUT R8, R4, 0x3, RZ, 0xc0, !PT ;  /* 0x0000000304087812 */ /* 0x000fc800078ec0ff */
[----:B------:R-:W-:-:S07]  /*1ca0*/  ISETP.NE.AND P1, PT, R8, RZ, PT ;  /* 0x000000ff0800720c */ /* 0x000fce0003f25270 */
[----:B------:R-:W-:Y:S06]  /*1cb0*/  @!P0 BRA `(.L_x_81) ;  /* 0x0000000000ac8947 */ /* 0x000fec0003800000 */
[----:B------:R-:W0:Y:S01]  /*1cc0*/  LDC.64 R6, c[0x0][0x3a0] ;  /* 0x0000e800ff067b82 */ /* 0x000e220000000a00 */
[----:B------:R-:W-:-:S04]  /*1cd0*/  IMAD R25, R3, R9, RZ ;  /* 0x0000000903197224 */ /* 0x000fc800078e02ff */
[----:B------:R-:W-:-:S05]  /*1ce0*/  IMAD.WIDE R24, R25, 0x4, R14 ;  /* 0x0000000419187825 */ /* 0x000fca00078e020e */
[----:B------:R-:W2:Y:S01]  /*1cf0*/  LDG.E R11, desc[UR4][R24.64] ;  /* 0x00000004180b7981 */ /* 0x000ea2000c1e1900 */
[----:B0-----:R-:W-:-:S05]  /*1d00*/  IADD3 R6, PT, PT, R9, -R6, RZ ;  /* 0x8000000609067210 */ /* 0x001fca0007ffe0ff */
[----:B------:R-:W-:-:S04]  /*1d10*/  IMAD R19, R3, R6, RZ ;  /* 0x0000000603137224 */ /* 0x000fc800078e02ff */
[----:B------:R-:W-:-:S05]  /*1d20*/  IMAD.WIDE R18, R19, 0x4, R14 ;  /* 0x0000000413127825 */ /* 0x000fca00078e020e */
[----:B------:R-:W3:Y:S01]  /*1d30*/  LDG.E R6, desc[UR4][R18.64] ;  /* 0x0000000412067981 */ /* 0x000ee2000c1e1900 */
[----:B------:R-:W-:-:S05]  /*1d40*/  IADD3 R10, PT, PT, -R2, R9, RZ ;  /* 0x00000009020a7210 */ /* 0x000fca0007ffe1ff */
[----:B------:R-:W-:-:S04]  /*1d50*/  IMAD R23, R3, R10, RZ ;  /* 0x0000000a03177224 */ /* 0x000fc800078e02ff */
[----:B------:R-:W-:-:S04]  /*1d60*/  IMAD.WIDE R22, R23, 0x4, R12 ;  /* 0x0000000417167825 */ /* 0x000fc800078e020c */
[----:B------:R-:W-:-:S04]  /*1d70*/  IMAD.WIDE R16, R3, 0x4, R18 ;  /* 0x0000000403107825 */ /* 0x000fc800078e0212 */
[----:B--2---:R-:W-:-:S04]  /*1d80*/  FFMA R11, R11, R11, R20 ;  /* 0x0000000b0b0b7223 */ /* 0x004fc80000000014 */
[----:B---3--:R-:W-:Y:S01]  /*1d90*/  FFMA R6, -R6, R6, R11 ;  /* 0x0000000606067223 */ /* 0x008fe2000000010b */
[----:B------:R-:W-:-:S04]  /*1da0*/  IMAD.WIDE R10, R3, 0x4, R24 ;  /* 0x00000004030a7825 */ /* 0x000fc800078e0218 */
[----:B------:R-:W-:-:S05]  /*1db0*/  FFMA R27, R6, R7, 1 ;  /* 0x3f800000061b7423 */ /* 0x000fca0000000007 */
[----:B------:R0:W-:Y:S04]  /*1dc0*/  STG.E desc[UR4][R22.64], R27 ;  /* 0x0000001b16007986 */ /* 0x0001e8000c101904 */
[----:B------:R-:W2:Y:S04]  /*1dd0*/  LDG.E R21, desc[UR4][R10.64] ;  /* 0x000000040a157981 */ /* 0x000ea8000c1e1900 */
[----:B------:R-:W3:Y:S01]  /*1de0*/  LDG.E R19, desc[UR4][R16.64] ;  /* 0x0000000410137981 */ /* 0x000ee2000c1e1900 */
[----:B------:R-:W-:-:S04]  /*1df0*/  IMAD.WIDE R24, R3, 0x4, R16 ;  /* 0x0000000403187825 */ /* 0x000fc800078e0210 */
[----:B--2---:R-:W-:-:S04]  /*1e00*/  FFMA R6, R21, R21, R6 ;  /* 0x0000001515067223 */ /* 0x004fc80000000006 */
[----:B---3--:R-:W-:Y:S01]  /*1e10*/  FFMA R6, -R19, R19, R6 ;  /* 0x0000001313067223 */ /* 0x008fe20000000106 */
[----:B------:R-:W-:-:S04]  /*1e20*/  IMAD.WIDE R18, R3, 0x4, R22 ;  /* 0x0000000403127825 */ /* 0x000fc800078e0216 */
[----:B------:R-:W-:Y:S01]  /*1e30*/  FFMA R29, R6, R7, 1 ;  /* 0x3f800000061d7423 */ /* 0x000fe20000000007 */
[----:B------:R-:W-:-:S04]  /*1e40*/  IMAD.WIDE R20, R3, 0x4, R10 ;  /* 0x0000000403147825 */ /* 0x000fc800078e020a */
[----:B------:R1:W-:Y:S04]  /*1e50*/  STG.E desc[UR4][R18.64], R29 ;  /* 0x0000001d12007986 */ /* 0x0003e8000c101904 */
[----:B------:R-:W2:Y:S04]  /*1e60*/  LDG.E R26, desc[UR4][R20.64] ;  /* 0x00000004141a7981 */ /* 0x000ea8000c1e1900 */
[----:B0-----:R-:W3:Y:S01]  /*1e70*/  LDG.E R23, desc[UR4][R24.64] ;  /* 0x0000000418177981 */ /* 0x001ee2000c1e1900 */
[----:B------:R-:W-:-:S04]  /*1e80*/  IMAD.WIDE R10, R3, 0x4, R18 ;  /* 0x00000004030a7825 */ /* 0x000fc800078e0212 */
[----:B------:R-:W-:-:S04]  /*1e90*/  IMAD.WIDE R16, R3, 0x4, R20 ;  /* 0x0000000403107825 */ /* 0x000fc800078e0214 */
[----:B--2---:R-:W-:-:S04]  /*1ea0*/  FFMA R6, R26, R26, R6 ;  /* 0x0000001a1a067223 */ /* 0x004fc80000000006 */
[----:B---3--:R-:W-:-:S04]  /*1eb0*/  FFMA R6, -R23, R23, R6 ;  /* 0x0000001717067223 */ /* 0x008fc80000000106 */
[----:B------:R-:W-:Y:S01]  /*1ec0*/  FFMA R27, R6, R7, 1 ;  /* 0x3f800000061b7423 */ /* 0x000fe20000000007 */
[----:B------:R-:W-:-:S04]  /*1ed0*/  IMAD.WIDE R22, R3, 0x4, R24 ;  /* 0x0000000403167825 */ /* 0x000fc800078e0218 */
[----:B------:R0:W-:Y:S04]  /*1ee0*/  STG.E desc[UR4][R10.64], R27 ;  /* 0x0000001b0a007986 */ /* 0x0001e8000c101904 */
[----:B------:R-:W2:Y:S04]  /*1ef0*/  LDG.E R17, desc[UR4][R16.64] ;  /* 0x0000000410117981 */ /* 0x000ea8000c1e1900 */
[----:B------:R-:W3:Y:S01]  /*1f00*/  LDG.E R23, desc[UR4][R22.64] ;  /* 0x0000000416177981 */ /* 0x000ee2000c1e1900 */
[----:B-1----:R-:W-:Y:S01]  /*1f10*/  IMAD.WIDE R18, R3, 0x4, R10 ;  /* 0x0000000403127825 */ /* 0x002fe200078e020a */
[----:B------:R-:W-:-:S03]  /*1f20*/  IADD3 R9, PT, PT, R9, 0x4, RZ ;  /* 0x0000000409097810 */ /* 0x000fc60007ffe0ff */
[----:B--2---:R-:W-:-:S04]  /*1f30*/  FFMA R6, R17, R17, R6 ;  /* 0x0000001111067223 */ /* 0x004fc80000000006 */
[----:B---3--:R-:W-:-:S04]  /*1f40*/  FFMA R20, -R23, R23, R6 ;  /* 0x0000001717147223 */ /* 0x008fc80000000106 */
[----:B------:R-:W-:-:S05]  /*1f50*/  FFMA R7, R20, R7, 1 ;  /* 0x3f80000014077423 */ /* 0x000fca0000000007 */
[----:B------:R0:W-:Y:S02]  /*1f60*/  STG.E desc[UR4][R18.64], R7 ;  /* 0x0000000712007986 */ /* 0x0001e4000c101904 */
.L_x_81:
[----:B0-----:R-:W-:Y:S01]  /*1f70*/  MOV R11, R5 ;  /* 0x00000005000b7202 */ /* 0x001fe20000000f00 */
[----:B------:R-:W-:Y:S06]  /*1f80*/  @!P1 BRA `(.L_x_78) ;  /* 0x0000000000bc9947 */ /* 0x000fec0003800000 */
[----:B------:R-:W-:Y:S02]  /*1f90*/  ISETP.NE.AND P0, PT, R8, 0x1, PT ;  /* 0x000000010800780c */ /* 0x000fe40003f05270 */
[----:B------:R-:W-:-:S04]  /*1fa0*/  LOP3.LUT R4, R4, 0x1, RZ, 0xc0, !PT ;  /* 0x0000000104047812 */ /* 0x000fc800078ec0ff */
[----:B------:R-:W-:-:S07]  /*1fb0*/  ISETP.NE.U32.AND P1, PT, R4, 0x1, PT ;  /* 0x000000010400780c */ /* 0x000fce0003f25070 */
        /* <DEDUP_REMOVED lines=10> */
[C---:B------:R-:W-:Y:S02]  /*2060*/  IMAD R21, R3.reuse, R6, RZ ;  /* 0x0000000603157224 */ /* 0x040fe400078e02ff */
        /* <DEDUP_REMOVED lines=9> */
[----:B------:R-:W-:Y:S01]  /*2100*/  IMAD.WIDE R10, R3, 0x4, R18 ;  /* 0x00000004030a7825 */ /* 0x000fe200078e0212 */
[----:B------:R-:W-:-:S03]  /*2110*/  IADD3 R9, PT, PT, R9, 0x2, RZ ;  /* 0x0000000209097810 */ /* 0x000fc60007ffe0ff */
[----:B--2---:R-:W-:-:S04]  /*2120*/  FFMA R4, R23, R23, R4 ;  /* 0x0000001717047223 */ /* 0x004fc80000000004 */
[----:B---3--:R-:W-:-:S04]  /*2130*/  FFMA R20, -R25, R25, R4 ;  /* 0x0000001919147223 */ /* 0x008fc80000000104 */
[----:B------:R-:W-:-:S05]  /*2140*/  FFMA R7, R20, R7, 1 ;  /* 0x3f80000014077423 */ /* 0x000fca0000000007 */
[----:B------:R0:W-:Y:S02]  /*2150*/  STG.E desc[UR4][R10.64], R7 ;  /* 0x000000070a007986 */ /* 0x0001e4000c101904 */
.L_x_82:
[----:B0-----:R-:W-:Y:S01]  /*2160*/  MOV R11, R5 ;  /* 0x00000005000b7202 */ /* 0x001fe20000000f00 */
[----:B------:R-:W-:Y:S06]  /*2170*/  @P1 BRA `(.L_x_78) ;  /* 0x0000000000401947 */ /* 0x000fec0003800000 */
[----:B------:R-:W0:Y:S01]  /*2180*/  LDC.64 R6, c[0x0][0x3a0] ;  /* 0x0000e800ff067b82 */ /* 0x000e220000000a00 */
[----:B------:R-:W-:-:S04]  /*2190*/  IMAD R17, R3, R9, RZ ;  /* 0x0000000903117224 */ /* 0x000fc800078e02ff */
[----:B------:R-:W-:-:S06]  /*21a0*/  IMAD.WIDE R16, R17, 0x4, R14 ;  /* 0x0000000411107825 */ /* 0x000fcc00078e020e */
[----:B------:R-:W2:Y:S01]  /*21b0*/  LDG.E R17, desc[UR4][R16.64] ;  /* 0x0000000410117981 */ /* 0x000ea2000c1e1900 */
[----:B0-----:R-:W-:-:S05]  /*21c0*/  IADD3 R6, PT, PT, R9, -R6, RZ ;  /* 0x8000000609067210 */ /* 0x001fca0007ffe0ff */
[----:B------:R-:W-:-:S04]  /*21d0*/  IMAD R19, R3, R6, RZ ;  /* 0x0000000603137224 */ /* 0x000fc800078e02ff */
[----:B------:R-:W-:-:S06]  /*21e0*/  IMAD.WIDE R18, R19, 0x4, R14 ;  /* 0x0000000413127825 */ /* 0x000fcc00078e020e */
[----:B------:R-:W3:Y:S01]  /*21f0*/  LDG.E R19, desc[UR4][R18.64] ;  /* 0x0000000412137981 */ /* 0x000ee2000c1e1900 */
[----:B------:R-:W-:-:S05]  /*2200*/  IADD3 R4, PT, PT, -R2, R9, RZ ;  /* 0x0000000902047210 */ /* 0x000fca0007ffe1ff */
[----:B------:R-:W-:-:S04]  /*2210*/  IMAD R9, R3, R4, RZ ;  /* 0x0000000403097224 */ /* 0x000fc800078e02ff */
[----:B------:R-:W-:Y:S01]  /*2220*/  IMAD.WIDE R8, R9, 0x4, R12 ;  /* 0x0000000409087825 */ /* 0x000fe200078e020c */
[----:B------:R-:W-:-:S03]  /*2230*/  MOV R11, R5 ;  /* 0x00000005000b7202 */ /* 0x000fc60000000f00 */
[----:B--2---:R-:W-:-:S04]  /*2240*/  FFMA R20, R17, R17, R20 ;  /* 0x0000001111147223 */ /* 0x004fc80000000014 */
[----:B---3--:R-:W-:-:S04]  /*2250*/  FFMA R20, -R19, R19, R20 ;  /* 0x0000001313147223 */ /* 0x008fc80000000114 */
[----:B------:R-:W-:-:S05]  /*2260*/  FFMA R7, R20, R7, 1 ;  /* 0x3f80000014077423 */ /* 0x000fca0000000007 */
[----:B------:R3:W-:Y:S02]  /*2270*/  STG.E desc[UR4][R8.64], R7 ;  /* 0x0000000708007986 */ /* 0x0007e4000c101904 */
.L_x_78:
[----:B------:R-:W0:Y:S02]  /*2280*/  LDCU UR6, c[0x0][0x394] ;  /* 0x00007280ff0677ac */ /* 0x000e240008000800 */
[----:B0-----:R-:W-:-:S04]  /*2290*/  IADD3 R6, PT, PT, R2, UR6, RZ ;  /* 0x0000000602067c10 */ /* 0x001fc8000fffe0ff */
[----:B------:R-:W-:-:S13]  /*22a0*/  ISETP.GE.AND P0, PT, R11, R6, PT ;  /* 0x000000060b00720c */ /* 0x000fda0003f06270 */
[----:B------:R-:W-:Y:S05]  /*22b0*/  @P0 EXIT ;  /* 0x000000000000094d */ /* 0x000fea0003800000 */
[CC--:B------:R-:W-:Y:S02]  /*22c0*/  IADD3 R4, PT, PT, -R11.reuse, R6.reuse, RZ ;  /* 0x000000060b047210 */ /* 0x0c0fe40007ffe1ff */
[----:B------:R-:W-:Y:S02]  /*22d0*/  IADD3 R6, PT, PT, R11, -R6, RZ ;  /* 0x800000060b067210 */ /* 0x000fe40007ffe0ff */
[----:B------:R-:W-:Y:S02]  /*22e0*/  LOP3.LUT R10, R4, 0x7, RZ, 0xc0, !PT ;  /* 0x00000007040a7812 */ /* 0x000fe400078ec0ff */
[----:B------:R-:W-:Y:S02]  /*22f0*/  ISETP.GT.U32.AND P0, PT, R6, -0x8, PT ;  /* 0xfffffff80600780c */ /* 0x000fe40003f04070 */
[----:B------:R-:W-:-:S11]  /*2300*/  ISETP.NE.AND P1, PT, R10, RZ, PT ;  /* 0x000000ff0a00720c */ /* 0x000fd60003f25270 */
[----:B------:R-:W-:Y:S05]  /*2310*/  @P0 BRA `(.L_x_83) ;  /* 0x0000000000f80947 */ /* 0x000fea0003800000 */
[----:B------:R-:W0:Y:S01]  /*2320*/  LDC R6, c[0x0][0x3a0] ;  /* 0x0000e800ff067b82 */ /* 0x000e220000000800 */
[----:B-1-3--:R-:W-:-:S04]  /*2330*/  LOP3.LUT R7, R4, 0xfffffff8, RZ, 0xc0, !PT ;  /* 0xfffffff804077812 */ /* 0x00afc800078ec0ff */
[----:B------:R-:W-:-:S03]  /*2340*/  IADD3 R7, PT, PT, -R7, RZ, RZ ;  /* 0x000000ff07077210 */ /* 0x000fc60007ffe1ff */
[----:B--2---:R-:W1:Y:S01]  /*2350*/  LDC R5, c[0x0][0x3a4] ;  /* 0x0000e900ff057b82 */ /* 0x004e620000000800 */
[CC--:B0-----:R-:W-:Y:S02]  /*2360*/  IADD3 R0, PT, PT, R11.reuse, -R6.reuse, R0 ;  /* 0x800000060b007210 */ /* 0x0c1fe40007ffe000 */
[----:B------:R-:W-:-:S03]  /*2370*/  IADD3 R8, PT, PT, R11, -R6, RZ ;  /* 0x800000060b087210 */ /* 0x000fc60007ffe0ff */
[C---:B------:R-:W-:Y:S02]  /*2380*/  IMAD R6, R3.reuse, R0, R3 ;  /* 0x0000000003067224 */ /* 0x040fe400078e0203 */
[----:B------:R-:W-:-:S07]  /*2390*/  IMAD R0, R3, R8, RZ ;  /* 0x0000000803007224 */ /* 0x000fce00078e02ff */
.L_x_84:
[----:B0-----:R-:W-:-:S05]  /*23a0*/  IMAD.WIDE R8, R0, 0x4, R14 ;  /* 0x0000000400087825 */ /* 0x001fca00078e020e */
[----:B------:R-:W2:Y:S01]  /*23b0*/  LDG.E R17, desc[UR4][R8.64] ;  /* 0x0000000408117981 */ /* 0x000ea2000c1e1900 */
[----:B------:R-:W-:-:S04]  /*23c0*/  IMAD.WIDE R18, R3, 0x4, R8 ;  /* 0x0000000403127825 */ /* 0x000fc800078e0208 */
[----:B--2---:R-:W-:Y:S01]  /*23d0*/  FFMA R20, -R17, R17, R20 ;  /* 0x0000001111147223 */ /* 0x004fe20000000114 */
[----:B------:R-:W-:-:S04]  /*23e0*/  IMAD.WIDE R16, R6, 0x4, R12 ;  /* 0x0000000406107825 */ /* 0x000fc800078e020c */
[----:B-1----:R-:W-:-:S05]  /*23f0*/  FFMA R25, R20, R5, 1 ;  /* 0x3f80000014197423 */ /* 0x002fca0000000005 */
[----:B------:R0:W-:Y:S04]  /*2400*/  STG.E desc[UR4][R16.64], R25 ;  /* 0x0000001910007986 */ /* 0x0001e8000c101904 */
[----:B------:R-:W2:Y:S01]  /*2410*/  LDG.E R21, desc[UR4][R18.64] ;  /* 0x0000000412157981 */ /* 0x000ea2000c1e1900 */
[----:B------:R-:W-:-:S04]  /*2420*/  IMAD.WIDE R22, R3, 0x4, R18 ;  /* 0x0000000403167825 */ /* 0x000fc800078e0212 */
[----:B--2---:R-:W-:Y:S01]  /*2430*/  FFMA R24, -R21, R21, R20 ;  /* 0x0000001515187223 */ /* 0x004fe20000000114 */
[----:B------:R-:W-:-:S04]  /*2440*/  IMAD.WIDE R20, R3, 0x4, R16 ;  /* 0x0000000403147825 */ /* 0x000fc800078e0210 */
[----:B------:R-:W-:-:S05]  /*2450*/  FFMA R27, R24, R5, 1 ;  /* 0x3f800000181b7423 */ /* 0x000fca0000000005 */
[----:B------:R1:W-:Y:S04]  /*2460*/  STG.E desc[UR4][R20.64], R27 ;  /* 0x0000001b14007986 */ /* 0x0003e8000c101904 */
[----:B------:R-:W2:Y:S01]  /*2470*/  LDG.E R9, desc[UR4][R22.64] ;  /* 0x0000000416097981 */ /* 0x000ea2000c1e1900 */
[----:B0-----:R-:W-:-:S04]  /*2480*/  IMAD.WIDE R16, R3, 0x4, R22 ;  /* 0x0000000403107825 */ /* 0x001fc800078e0216 */
[----:B--2---:R-:W-:Y:S01]  /*2490*/  FFMA R24, -R9, R9, R24 ;  /* 0x0000000909187223 */ /* 0x004fe20000000118 */
[----:B------:R-:W-:-:S04]  /*24a0*/  IMAD.WIDE R8, R3, 0x4, R20 ;  /* 0x0000000403087825 */ /* 0x000fc800078e0214 */
[----:B------:R-:W-:-:S05]  /*24b0*/  FFMA R29, R24, R5, 1 ;  /* 0x3f800000181d7423 */ /* 0x000fca0000000005 */
[----:B------:R0:W-:Y:S04]  /*24c0*/  STG.E desc[UR4][R8.64], R29 ;  /* 0x0000001d08007986 */ /* 0x0001e8000c101904 */
[----:B------:R-:W2:Y:S01]  /*24d0*/  LDG.E R19, desc[UR4][R16.64] ;  /* 0x0000000410137981 */ /* 0x000ea2000c1e1900 */
[----:B-1----:R-:W-:-:S04]  /*24e0*/  IMAD.WIDE R20, R3, 0x4, R16 ;  /* 0x0000000403147825 */ /* 0x002fc800078e0210 */
[----:B--2---:R-:W-:Y:S01]  /*24f0*/  FFMA R24, -R19, R19, R24 ;  /* 0x0000001313187223 */ /* 0x004fe20000000118 */
[----:B------:R-:W-:-:S04]  /*2500*/  IMAD.WIDE R18, R3, 0x4, R8 ;  /* 0x0000000403127825 */ /* 0x000fc800078e0208 */
[----:B------:R-:W-:-:S05]  /*2510*/  FFMA R26, R24, R5, 1 ;  /* 0x3f800000181a7423 */ /* 0x000fca0000000005 */
[----:B------:R1:W-:Y:S04]  /*2520*/  STG.E desc[UR4][R18.64], R26 ;  /* 0x0000001a12007986 */ /* 0x0003e8000c101904 */
[----:B------:R-:W2:Y:S02]  /*2530*/  LDG.E R23, desc[UR4][R20.64] ;  /* 0x0000000414177981 */ /* 0x000ea4000c1e1900 */
[----:B--2---:R-:W-:Y:S01]  /*2540*/  FFMA R28, -R23, R23, R24 ;  /* 0x00000017171c7223 */ /* 0x004fe20000000118 */
[----:B------:R-:W-:-:S04]  /*2550*/  IMAD.WIDE R22, R3, 0x4, R18 ;  /* 0x0000000403167825 */ /* 0x000fc800078e0212 */
[----:B------:R-:W-:Y:S01]  /*2560*/  FFMA R27, R28, R5, 1 ;  /* 0x3f8000001c1b7423 */ /* 0x000fe20000000005 */
[----:B------:R-:W-:-:S04]  /*2570*/  IMAD.WIDE R24, R3, 0x4, R20 ;  /* 0x0000000403187825 */ /* 0x000fc800078e0214 */
[----:B------:R2:W-:Y:S04]  /*2580*/  STG.E desc[UR4][R22.64], R27 ;  /* 0x0000001b16007986 */ /* 0x0005e8000c101904 */
[----:B0-----:R-:W3:Y:S01]  /*2590*/  LDG.E R9, desc[UR4][R24.64] ;  /* 0x0000000418097981 */ /* 0x001ee2000c1e1900 */
[----:B------:R-:W-:-:S04]  /*25a0*/  IMAD.WIDE R16, R3, 0x4, R22 ;  /* 0x0000000403107825 */ /* 0x000fc800078e0216 */
[----:B-1----:R-:W-:-:S04]  /*25b0*/  IMAD.WIDE R18, R3, 0x4, R24 ;  /* 0x0000000403127825 */ /* 0x002fc800078e0218 */
[----:B---3--:R-:W-:-:S04]  /*25c0*/  FFMA R28, -R9, R9, R28 ;  /* 0x00000009091c7223 */ /* 0x008fc8000000011c */
[----:B------:R-:W-:-:S05]  /*25d0*/  FFMA R29, R28, R5, 1 ;  /* 0x3f8000001c1d7423 */ /* 0x000fca0000000005 */
[----:B------:R0:W-:Y:S04]  /*25e0*/  STG.E desc[UR4][R16.64], R29 ;  /* 0x0000001d10007986 */ /* 0x0001e8000c101904 */
[----:B------:R-:W3:Y:S01]  /*25f0*/  LDG.E R9, desc[UR4][R18.64] ;  /* 0x0000000412097981 */ /* 0x000ee2000c1e1900 */
[----:B--2---:R-:W-:-:S04]  /*2600*/  IMAD.WIDE R22, R3, 0x4, R18 ;  /* 0x0000000403167825 */ /* 0x004fc800078e0212 */
[----:B---3--:R-:W-:Y:S01]  /*2610*/  FFMA R20, -R9, R9, R28 ;  /* 0x0000000909147223 */ /* 0x008fe2000000011c */
[----:B------:R-:W-:-:S04]  /*2620*/  IMAD.WIDE R8, R3, 0x4, R16 ;  /* 0x0000000403087825 */ /* 0x000fc800078e0210 */
[----:B------:R-:W-:-:S05]  /*2630*/  FFMA R21, R20, R5, 1 ;  /* 0x3f80000014157423 */ /* 0x000fca0000000005 */
        /* <DEDUP_REMOVED lines=8> */
[----:B--2---:R-:W-:-:S04]  /*26c0*/  FFMA R20, -R23, R23, R20 ;  /* 0x0000001717147223 */ /* 0x004fc80000000114 */
[----:B------:R-:W-:-:S05]  /*26d0*/  FFMA R27, R20, R5, 1 ;  /* 0x3f800000141b7423 */ /* 0x000fca0000000005 */
[----:B------:R0:W-:Y:S01]  /*26e0*/  STG.E desc[UR4][R24.64], R27 ;  /* 0x0000001b18007986 */ /* 0x0001e2000c101904 */
[----:B------:R-:W-:Y:S05]  /*26f0*/  @P0 BRA `(.L_x_84) ;  /* 0xfffffffc00280947 */ /* 0x000fea000383ffff */
.L_x_83:
[----:B------:R-:W-:Y:S05]  /*2700*/  @!P1 EXIT ;  /* 0x000000000000994d */ /* 0x000fea0003800000 */
[----:B------:R-:W-:Y:S02]  /*2710*/  ISETP.GE.U32.AND P0, PT, R10, 0x4, PT ;  /* 0x000000040a00780c */ /* 0x000fe40003f06070 */
[----:B------:R-:W-:-:S04]  /*2720*/  LOP3.LUT R0, R4, 0x3, RZ, 0xc0, !PT ;  /* 0x0000000304007812 */ /* 0x000fc800078ec0ff */
[----:B------:R-:W-:-:S07]  /*2730*/  ISETP.NE.AND P1, PT, R0, RZ, PT ;  /* 0x000000ff0000720c */ /* 0x000fce0003f25270 */
[----:B------:R-:W-:Y:S06]  /*2740*/  @!P0 BRA `(.L_x_85) ;  /* 0x0000000000788947 */ /* 0x000fec0003800000 */
[----:B-1-3--:R-:W1:Y:S02]  /*2750*/  LDC.64 R6, c[0x0][0x3a0] ;  /* 0x0000e800ff067b82 */ /* 0x00ae640000000a00 */
[----:B-1----:R-:W-:-:S05]  /*2760*/  IADD3 R6, PT, PT, R11, -R6, RZ ;  /* 0x800000060b067210 */ /* 0x002fca0007ffe0ff */
[----:B0-2---:R-:W-:-:S04]  /*2770*/  IMAD R9, R3, R6, RZ ;  /* 0x0000000603097224 */ /* 0x005fc800078e02ff */
[----:B------:R-:W-:-:S05]  /*2780*/  IMAD.WIDE R8, R9, 0x4, R14 ;  /* 0x0000000409087825 */ /* 0x000fca00078e020e */
[----:B------:R-:W2:Y:S01]  /*2790*/  LDG.E R5, desc[UR4][R8.64] ;  /* 0x0000000408057981 */ /* 0x000ea2000c1e1900 */
[----:B------:R-:W-:Y:S01]  /*27a0*/  IADD3 R6, PT, PT, -R2, R11, RZ ;  /* 0x0000000b02067210 */ /* 0x000fe20007ffe1ff */
[----:B------:R-:W-:-:S04]  /*27b0*/  IMAD.WIDE R16, R3, 0x4, R8 ;  /* 0x0000000403107825 */ /* 0x000fc800078e0208 */
[----:B------:R-:W-:-:S04]  /*27c0*/  IMAD R19, R3, R6, RZ ;  /* 0x0000000603137224 */ /* 0x000fc800078e02ff */
[----:B------:R-:W-:-:S04]  /*27d0*/  IMAD.WIDE R18, R19, 0x4, R12 ;  /* 0x0000000413127825 */ /* 0x000fc800078e020c */
[----:B--2---:R-:W-:-:S04]  /*27e0*/  FFMA R20, -R5, R5, R20 ;  /* 0x0000000505147223 */ /* 0x004fc80000000114 */
[----:B------:R-:W-:-:S05]  /*27f0*/  FFMA R5, R20, R7, 1 ;  /* 0x3f80000014057423 */ /* 0x000fca0000000007 */
[----:B------:R0:W-:Y:S04]  /*2800*/  STG.E desc[UR4][R18.64], R5 ;  /* 0x0000000512007986 */ /* 0x0001e8000c101904 */
[----:B------:R-:W2:Y:S01]  /*2810*/  LDG.E R21, desc[UR4][R16.64] ;  /* 0x0000000410157981 */ /* 0x000ea2000c1e1900 */
[----:B------:R-:W-:-:S04]  /*2820*/  IMAD.WIDE R22, R3, 0x4, R18 ;  /* 0x0000000403167825 */ /* 0x000fc800078e0212 */
[----:B------:R-:W-:-:S04]  /*2830*/  IMAD.WIDE R8, R3, 0x4, R16 ;  /* 0x0000000403087825 */ /* 0x000fc800078e0210 */
[----:B--2---:R-:W-:-:S04]  /*2840*/  FFMA R20, -R21, R21, R20 ;  /* 0x0000001515147223 */ /* 0x004fc80000000114 */
        /* <DEDUP_REMOVED lines=9> */
[----:B------:R-:W-:Y:S01]  /*28e0*/  IMAD.WIDE R16, R3, 0x4, R24 ;  /* 0x0000000403107825 */ /* 0x000fe200078e0218 */
[----:B------:R-:W-:-:S03]  /*28f0*/  IADD3 R11, PT, PT, R11, 0x4, RZ ;  /* 0x000000040b0b7810 */ /* 0x000fc60007ffe0ff */
[----:B--2---:R-:W-:-:S04]  /*2900*/  FFMA R20, -R19, R19, R20 ;  /* 0x0000001313147223 */ /* 0x004fc80000000114 */
[----:B------:R-:W-:-:S05]  /*2910*/  FFMA R7, R20, R7, 1 ;  /* 0x3f80000014077423 */ /* 0x000fca0000000007 */
[----:B------:R4:W-:Y:S02]  /*2920*/  STG.E desc[UR4][R16.64], R7 ;  /* 0x0000000710007986 */ /* 0x0009e4000c101904 */
.L_x_85:
[----:B------:R-:W-:Y:S05]  /*2930*/  @!P1 EXIT ;  /* 0x000000000000994d */ /* 0x000fea0003800000 */
[----:B------:R-:W-:Y:S02]  /*2940*/  ISETP.NE.AND P0, PT, R0, 0x1, PT ;  /* 0x000000010000780c */ /* 0x000fe40003f05270 */
[----:B------:R-:W-:-:S04]  /*2950*/  LOP3.LUT R4, R4, 0x1, RZ, 0xc0, !PT ;  /* 0x0000000104047812 */ /* 0x000fc800078ec0ff */
[----:B------:R-:W-:-:S07]  /*2960*/  ISETP.NE.U32.AND P1, PT, R4, 0x1, PT ;  /* 0x000000010400780c */ /* 0x000fce0003f25070 */
[----:B------:R-:W-:Y:S06]  /*2970*/  @!P0 BRA `(.L_x_86) ;  /* 0x0000000000488947 */ /* 0x000fec0003800000 */
[----:B--2---:R-:W2:Y:S02]  /*2980*/  LDC.64 R4, c[0x0][0x3a0] ;  /* 0x0000e800ff047b82 */ /* 0x004ea40000000a00 */
[----:B--2---:R-:W-:-:S05]  /*2990*/  IADD3 R4, PT, PT, R11, -R4, RZ ;  /* 0x800000040b047210 */ /* 0x004fca0007ffe0ff */
[----:B-1-34-:R-:W-:-:S04]  /*29a0*/  IMAD R7, R3, R4, RZ ;  /* 0x0000000403077224 */ /* 0x01afc800078e02ff */
[----:B------:R-:W-:-:S05]  /*29b0*/  IMAD.WIDE R6, R7, 0x4, R14 ;  /* 0x0000000407067825 */ /* 0x000fca00078e020e */
[----:B0-----:R-:W2:Y:S01]  /*29c0*/  LDG.E R9, desc[UR4][R6.64] ;  /* 0x0000000406097981 */ /* 0x001ea2000c1e1900 */
[----:B------:R-:W-:-:S05]  /*29d0*/  IADD3 R0, PT, PT, -R2, R11, RZ ;  /* 0x0000000b02007210 */ /* 0x000fca0007ffe1ff */
[----:B------:R-:W-:Y:S02]  /*29e0*/  IMAD R17, R3, R0, RZ ;  /* 0x0000000003117224 */ /* 0x000fe400078e02ff */
[----:B--2---:R-:W-:Y:S02]  /*29f0*/  FFMA R20, -R9, R9, R20 ;  /* 0x0000000909147223 */ /* 0x004fe40000000114 */
[----:B------:R-:W-:-:S04]  /*2a00*/  IMAD.WIDE R8, R17, 0x4, R12 ;  /* 0x0000000411087825 */ /* 0x000fc800078e020c */
[----:B------:R-:W-:Y:S01]  /*2a10*/  FFMA R21, R20, R5, 1 ;  /* 0x3f80000014157423 */ /* 0x000fe20000000005 */
[----:B------:R-:W-:-:S04]  /*2a20*/  IMAD.WIDE R16, R3, 0x4, R6 ;  /* 0x0000000403107825 */ /* 0x000fc800078e0206 */
[----:B------:R0:W-:Y:S04]  /*2a30*/  STG.E desc[UR4][R8.64], R21 ;  /* 0x0000001508007986 */ /* 0x0001e8000c101904 */
[----:B------:R-:W2:Y:S01]  /*2a40*/  LDG.E R17, desc[UR4][R16.64] ;  /* 0x0000000410117981 */ /* 0x000ea2000c1e1900 */
[----:B------:R-:W-:Y:S01]  /*2a50*/  IMAD.WIDE R18, R3, 0x4, R8 ;  /* 0x0000000403127825 */ /* 0x000fe200078e0208 */
[----:B------:R-:W-:-:S03]  /*2a60*/  IADD3 R11, PT, PT, R11, 0x2, RZ ;  /* 0x000000020b0b7810 */ /* 0x000fc60007ffe0ff */
[----:B--2---:R-:W-:-:S04]  /*2a70*/  FFMA R20, -R17, R17, R20 ;  /* 0x0000001111147223 */ /* 0x004fc80000000114 */
[----:B------:R-:W-:-:S05]  /*2a80*/  FFMA R5, R20, R5, 1 ;  /* 0x3f80000014057423 */ /* 0x000fca0000000005 */
[----:B------:R0:W-:Y:S02]  /*2a90*/  STG.E desc[UR4][R18.64], R5 ;  /* 0x0000000512007986 */ /* 0x0001e4000c101904 */
.L_x_86:
[----:B------:R-:W-:Y:S05]  /*2aa0*/  @P1 EXIT ;  /* 0x000000000000194d */ /* 0x000fea0003800000 */
[----:B0-2---:R-:W0:Y:S02]  /*2ab0*/  LDC.64 R4, c[0x0][0x3a0] ;  /* 0x0000e800ff047b82 */ /* 0x005e240000000a00 */
[----:B0-----:R-:W-:-:S05]  /*2ac0*/  IADD3 R4, PT, PT, R11, -R4, RZ ;  /* 0x800000040b047210 */ /* 0x001fca0007ffe0ff */
[----:B-1-34-:R-:W-:-:S04]  /*2ad0*/  IMAD R7, R3, R4, RZ ;  /* 0x0000000403077224 */ /* 0x01afc800078e02ff */
[----:B------:R-:W-:-:S06]  /*2ae0*/  IMAD.WIDE R14, R7, 0x4, R14 ;  /* 0x00000004070e7825 */ /* 0x000fcc00078e020e */
[----:B------:R-:W2:Y:S01]  /*2af0*/  LDG.E R15, desc[UR4][R14.64] ;  /* 0x000000040e0f7981 */ /* 0x000ea2000c1e1900 */
[----:B------:R-:W-:-:S05]  /*2b00*/  IADD3 R2, PT, PT, -R2, R11, RZ ;  /* 0x0000000b02027210 */ /* 0x000fca0007ffe1ff */
[----:B------:R-:W-:-:S04]  /*2b10*/  IMAD R3, R3, R2, RZ ;  /* 0x0000000203037224 */ /* 0x000fc800078e02ff */
[----:B------:R-:W-:-:S04]  /*2b20*/  IMAD.WIDE R12, R3, 0x4, R12 ;  /* 0x00000004030c7825 */ /* 0x000fc800078e020c */
[----:B--2---:R-:W-:-:S04]  /*2b30*/  FFMA R20, -R15, R15, R20 ;  /* 0x0000000f0f147223 */ /* 0x004fc80000000114 */
[----:B------:R-:W-:-:S05]  /*2b40*/  FFMA R5, R20, R5, 1 ;  /* 0x3f80000014057423 */ /* 0x000fca0000000005 */
[----:B------:R-:W-:Y:S01]  /*2b50*/  STG.E desc[UR4][R12.64], R5 ;  /* 0x000000050c007986 */ /* 0x000fe2000c101904 */
[----:B------:R-:W-:Y:S05]  /*2b60*/  EXIT ;  /* 0x000000000000794d */ /* 0x000fea0003800000 */
.L_x_87:
        /* <DEDUP_REMOVED lines=9> */
.L_x_91:


//--------------------- .nv.shared.reserved.0     --------------------------
	.section	.nv.shared.reserved.0,"aw",@nobits
	.weak		__nv_reservedSMEM_offset_0_alias
	.size		__nv_reservedSMEM_offset_0_alias, 0, 64
	.other		__nv_reservedSMEM_offset_0_alias,@"STO_CUDA_RESERVED_SHARED STV_DEFAULT"
__nv_reservedSMEM_offset_0_alias:
	.zero		0
	.zero		64


//--------------------- .nv.constant0._Z14LRNComputeDiffiPKfS0_S0_S0_iiiiiffPf --------------------------
	.section	.nv.constant0._Z14LRNComputeDiffiPKfS0_S0_S0_iiiiiffPf,"a",@progbits
	.sectionflags	@""
	.align	4
.nv.constant0._Z14LRNComputeDiffiPKfS0_S0_S0_iiiiiffPf:
	.zero		976


//--------------------- .nv.constant0._Z16LRNComputeOutputiPKfS0_fPf --------------------------
	.section	.nv.constant0._Z16LRNComputeOutputiPKfS0_fPf,"a",@progbits
	.sectionflags	@""
	.align	4
.nv.constant0._Z16LRNComputeOutputiPKfS0_fPf:
	.zero		936


//--------------------- .nv.constant0._Z12LRNFillScaleiPKfiiiiifPf --------------------------
	.section	.nv.constant0._Z12LRNFillScaleiPKfiiiiifPf,"a",@progbits
	.sectionflags	@""
	.align	4
.nv.constant0._Z12LRNFillScaleiPKfiiiiifPf:
	.zero		944


//--------------------- SYMBOLS --------------------------

	.type		.nv.reservedSmem.offset0,@object
	.size		.nv.reservedSmem.offset0,0x4
